def matmul_kernel(
    a_ptr,
    b_ptr,
    c_ptr,
    M,
    N,
    K,
    stride_am,
    stride_ak,
    stride_bk,
    stride_bn,
    stride_cm,
    stride_cn,
    BLOCK_M: tl.constexpr,
    BLOCK_N: tl.constexpr,
    BLOCK_K: tl.constexpr,
    GROUP_M: tl.constexpr,
):
    pid = tl.program_id(axis=0)
    num_pid_m = tl.cdiv(M, BLOCK_M)
    num_pid_n = tl.cdiv(N, BLOCK_N)
    num_pid_in_group = GROUP_M * num_pid_n
    group_id = pid // num_pid_in_group
    first_pid_m = group_id * GROUP_M
    group_size_m = min(num_pid_m - first_pid_m, GROUP_M)
    pid_m = first_pid_m + ((pid % num_pid_in_group) % group_size_m)
    pid_n = (pid % num_pid_in_group) // group_size_m

    offs_am = (pid_m * BLOCK_M + tl.arange(0, BLOCK_M)) % M
    offs_bn = (pid_n * BLOCK_N + tl.arange(0, BLOCK_N)) % N
    offs_k = tl.arange(0, BLOCK_K)
    a_ptrs = a_ptr + offs_am[:, None] * stride_am + offs_k[None, :] * stride_ak
    b_ptrs = b_ptr + offs_k[:, None] * stride_bk + offs_bn[None, :] * stride_bn

    acc = tl.zeros((BLOCK_M, BLOCK_N), dtype=tl.float32)
    for kk in range(0, tl.cdiv(K, BLOCK_K)):
        a = tl.load(a_ptrs, mask=offs_k[None, :] < K - kk * BLOCK_K, other=0.0)
        b = tl.load(b_ptrs, mask=offs_k[:, None] < K - kk * BLOCK_K, other=0.0)
        acc = tl.dot(a, b, acc)
        a_ptrs += BLOCK_K * stride_ak
        b_ptrs += BLOCK_K * stride_bk

    c = acc.to(c_ptr.dtype.element_ty)
    offs_cm = pid_m * BLOCK_M + tl.arange(0, BLOCK_M)
    offs_cn = pid_n * BLOCK_N + tl.arange(0, BLOCK_N)
    c_ptrs = c_ptr + offs_cm[:, None] * stride_cm + offs_cn[None, :] * stride_cn
    mask = (offs_cm[:, None] < M) & (offs_cn[None, :] < N)
    tl.store(c_ptrs, c, mask=mask)

# config = {"BLOCK_K": 64, "BLOCK_M": 64, "BLOCK_N": 128, "GROUP_M": 8, "arch": "sm_80", "dtype": "bf16", "num_ctas": 1, "num_stages": 3, "num_warps": 4}
# arch = sm_80


// ===== COMPILED SASS (sm_80) =====

	.target	sm_80

	.elftype	@"ET_EXEC"


//--------------------- .note.nv.tkinfo           --------------------------
	.section	.note.nv.tkinfo,"",@"SHT_NOTE"
	.sectionflags	@"SHF_NOTE_NV_TKINFO"
	.tkinfo
        /*0018*/ 	.word	0x00000002
        /*0030*/ 	.string	""
        /*0030*/ 	.string	"ptxas"
        /*0030*/ 	.string	"Cuda compilation tools, release 13.0, V13.0.88"
        /*0030*/ 	.string	"Build cuda_13.0.r13.0/compiler.36424714_0"
        /*0030*/ 	.string	"-v  -suppress-debug-info  -lineinfo  -arch sm_80 "



//--------------------- .note.nv.cuinfo           --------------------------
	.section	.note.nv.cuinfo,"",@"SHT_NOTE"
	.sectionflags	@"SHF_NOTE_NV_CUINFO"
        /*0018*/ 	.short	0x0002
        /*001a*/ 	.short	0x0050
        /*001c*/ 	.short	0x0082
	.zero		2


//--------------------- .nv.info                  --------------------------
	.section	.nv.info,"",@"SHT_CUDA_INFO"
	.align	4


	//----- nvinfo : EIATTR_REGCOUNT
	.align		4
        /*0000*/ 	.byte	0x04, 0x2f
        /*0002*/ 	.short	(.L_1 - .L_0)
	.align		4
.L_0:
        /*0004*/ 	.word	index@(matmul_kernel)
        /*0008*/ 	.word	0x000000ff


	//----- nvinfo : EIATTR_FRAME_SIZE
	.align		4
.L_1:
        /*000c*/ 	.byte	0x04, 0x11
        /*000e*/ 	.short	(.L_3 - .L_2)
	.align		4
.L_2:
        /*0010*/ 	.word	index@(matmul_kernel)
        /*0014*/ 	.word	0x00000100


	//----- nvinfo : EIATTR_MIN_STACK_SIZE
	.align		4
.L_3:
        /*0018*/ 	.byte	0x04, 0x12
        /*001a*/ 	.short	(.L_5 - .L_4)
	.align		4
.L_4:
        /*001c*/ 	.word	index@(matmul_kernel)
        /*0020*/ 	.word	0x00000100
.L_5:


//--------------------- .nv.info.matmul_kernel    --------------------------
	.section	.nv.info.matmul_kernel,"",@"SHT_CUDA_INFO"
	.sectionflags	@""
	.align	4


	//----- nvinfo : EIATTR_CUDA_API_VERSION
	.align		4
        /*0000*/ 	.byte	0x04, 0x37
        /*0002*/ 	.short	(.L_7 - .L_6)
.L_6:
        /*0004*/ 	.word	0x00000082


	//----- nvinfo : EIATTR_SW2861232_WAR
	.align		4
.L_7:
        /*0008*/ 	.byte	0x01, 0x35
	.zero		2


	//----- nvinfo : EIATTR_PARAM_CBANK
	.align		4
        /*000c*/ 	.byte	0x04, 0x0a
        /*000e*/ 	.short	(.L_9 - .L_8)
	.align		4
.L_8:
        /*0010*/ 	.word	index@(.nv.constant0.matmul_kernel)
        /*0014*/ 	.short	0x0160
        /*0016*/ 	.short	0x0050


	//----- nvinfo : EIATTR_CBANK_PARAM_SIZE
	.align		4
.L_9:
        /*0018*/ 	.byte	0x03, 0x19
        /*001a*/ 	.short	0x0050


	//----- nvinfo : EIATTR_KPARAM_INFO
	.align		4
        /*001c*/ 	.byte	0x04, 0x17
        /*001e*/ 	.short	(.L_11 - .L_10)
.L_10:
        /*0020*/ 	.word	0x00000000
        /*0024*/ 	.short	0x000d
        /*0026*/ 	.short	0x0048
        /*0028*/ 	.byte	0x00, 0xf4, 0x21, 0x00


	//----- nvinfo : EIATTR_KPARAM_INFO
	.align		4
.L_11:
        /*002c*/ 	.byte	0x04, 0x17
        /*002e*/ 	.short	(.L_13 - .L_12)
.L_12:
        /*0030*/ 	.word	0x00000000
        /*0034*/ 	.short	0x000c
        /*0036*/ 	.short	0x0040
        /*0038*/ 	.byte	0x00, 0xf4, 0x21, 0x00


	//----- nvinfo : EIATTR_KPARAM_INFO
	.align		4
.L_13:
        /*003c*/ 	.byte	0x04, 0x17
        /*003e*/ 	.short	(.L_15 - .L_14)
.L_14:
        /*0040*/ 	.word	0x00000000
        /*0044*/ 	.short	0x000b
        /*0046*/ 	.short	0x0038
        /*0048*/ 	.byte	0x00, 0xf0, 0x11, 0x00


	//----- nvinfo : EIATTR_KPARAM_INFO
	.align		4
.L_15:
        /*004c*/ 	.byte	0x04, 0x17
        /*004e*/ 	.short	(.L_17 - .L_16)
.L_16:
        /*0050*/ 	.word	0x00000000
        /*0054*/ 	.short	0x000a
        /*0056*/ 	.short	0x0034
        /*0058*/ 	.byte	0x00, 0xf0, 0x11, 0x00


	//----- nvinfo : EIATTR_KPARAM_INFO
	.align		4
.L_17:
        /*005c*/ 	.byte	0x04, 0x17
        /*005e*/ 	.short	(.L_19 - .L_18)
.L_18:
        /*0060*/ 	.word	0x00000000
        /*0064*/ 	.short	0x0009
        /*0066*/ 	.short	0x0030
        /*0068*/ 	.byte	0x00, 0xf0, 0x11, 0x00


	//----- nvinfo : EIATTR_KPARAM_INFO
	.align		4
.L_19:
        /*006c*/ 	.byte	0x04, 0x17
        /*006e*/ 	.short	(.L_21 - .L_20)
.L_20:
        /*0070*/ 	.word	0x00000000
        /*0074*/ 	.short	0x0008
        /*0076*/ 	.short	0x002c
        /*0078*/ 	.byte	0x00, 0xf0, 0x11, 0x00


	//----- nvinfo : EIATTR_KPARAM_INFO
	.align		4
.L_21:
        /*007c*/ 	.byte	0x04, 0x17
        /*007e*/ 	.short	(.L_23 - .L_22)
.L_22:
        /*0080*/ 	.word	0x00000000
        /*0084*/ 	.short	0x0007
        /*0086*/ 	.short	0x0028
        /*0088*/ 	.byte	0x00, 0xf0, 0x11, 0x00


	//----- nvinfo : EIATTR_KPARAM_INFO
	.align		4
.L_23:
        /*008c*/ 	.byte	0x04, 0x17
        /*008e*/ 	.short	(.L_25 - .L_24)
.L_24:
        /*0090*/ 	.word	0x00000000
        /*0094*/ 	.short	0x0006
        /*0096*/ 	.short	0x0024
        /*0098*/ 	.byte	0x00, 0xf0, 0x11, 0x00


	//----- nvinfo : EIATTR_KPARAM_INFO
	.align		4
.L_25:
        /*009c*/ 	.byte	0x04, 0x17
        /*009e*/ 	.short	(.L_27 - .L_26)
.L_26:
        /*00a0*/ 	.word	0x00000000
        /*00a4*/ 	.short	0x0005
        /*00a6*/ 	.short	0x0020
        /*00a8*/ 	.byte	0x00, 0xf0, 0x11, 0x00


	//----- nvinfo : EIATTR_KPARAM_INFO
	.align		4
.L_27:
        /*00ac*/ 	.byte	0x04, 0x17
        /*00ae*/ 	.short	(.L_29 - .L_28)
.L_28:
        /*00b0*/ 	.word	0x00000000
        /*00b4*/ 	.short	0x0004
        /*00b6*/ 	.short	0x001c
        /*00b8*/ 	.byte	0x00, 0xf0, 0x11, 0x00


	//----- nvinfo : EIATTR_KPARAM_INFO
	.align		4
.L_29:
        /*00bc*/ 	.byte	0x04, 0x17
        /*00be*/ 	.short	(.L_31 - .L_30)
.L_30:
        /*00c0*/ 	.word	0x00000000
        /*00c4*/ 	.short	0x0003
        /*00c6*/ 	.short	0x0018
        /*00c8*/ 	.byte	0x00, 0xf0, 0x11, 0x00


	//----- nvinfo : EIATTR_KPARAM_INFO
	.align		4
.L_31:
        /*00cc*/ 	.byte	0x04, 0x17
        /*00ce*/ 	.short	(.L_33 - .L_32)
.L_32:
        /*00d0*/ 	.word	0x00000000
        /*00d4*/ 	.short	0x0002
        /*00d6*/ 	.short	0x0010
        /*00d8*/ 	.byte	0x00, 0xf4, 0x21, 0x00


	//----- nvinfo : EIATTR_KPARAM_INFO
	.align		4
.L_33:
        /*00dc*/ 	.byte	0x04, 0x17
        /*00de*/ 	.short	(.L_35 - .L_34)
.L_34:
        /*00e0*/ 	.word	0x00000000
        /*00e4*/ 	.short	0x0001
        /*00e6*/ 	.short	0x0008
        /*00e8*/ 	.byte	0x00, 0xf4, 0x21, 0x00


	//----- nvinfo : EIATTR_KPARAM_INFO
	.align		4
.L_35:
        /*00ec*/ 	.byte	0x04, 0x17
        /*00ee*/ 	.short	(.L_37 - .L_36)
.L_36:
        /*00f0*/ 	.word	0x00000000
        /*00f4*/ 	.short	0x0000
        /*00f6*/ 	.short	0x0000
        /*00f8*/ 	.byte	0x00, 0xf4, 0x21, 0x00


	//----- nvinfo : EIATTR_MAXREG_COUNT
	.align		4
.L_37:
        /*00fc*/ 	.byte	0x03, 0x1b
        /*00fe*/ 	.short	0x00ff


	//----- nvinfo : EIATTR_NUM_BARRIERS
	.align		4
        /*0100*/ 	.byte	0x02, 0x4c
        /*0102*/ 	.byte	0x01
	.zero		1


	//----- nvinfo : EIATTR_ANNOTATIONS
	.align		4
        /*0104*/ 	.byte	0x04, 0x55
        /*0106*/ 	.short	(.L_39 - .L_38)


	//   ....[0]....
.L_38:
        /*0108*/ 	.word	0x00000001
        /*010c*/ 	.byte	0x30, 0x07, 0x00, 0x00, 0x01, 0x00, 0x00, 0x00, 0x70, 0x07, 0x00, 0x00, 0x01, 0x00, 0x00, 0x00
        /* <DEDUP_REMOVED lines=62> */
        /*04fc*/ 	.byte	0x30, 0xac, 0x00, 0x00


	//----- nvinfo : EIATTR_MERCURY_ISA_VERSION
	.align		4
.L_39:
        /*0500*/ 	.byte	0x03, 0x5f
        /*0502*/ 	.short	0x0000


	//----- nvinfo : EIATTR_EXIT_INSTR_OFFSETS
	.align		4
        /*0504*/ 	.byte	0x04, 0x1c
        /*0506*/ 	.short	(.L_41 - .L_40)


	//   ....[0]....
.L_40:
        /*0508*/ 	.word	0x0000af40


	//   ....[1]....
        /*050c*/ 	.word	0x0000af70


	//----- nvinfo : EIATTR_REQNTID
	.align		4
.L_41:
        /*0510*/ 	.byte	0x04, 0x10
        /*0512*/ 	.short	(.L_43 - .L_42)
.L_42:
        /*0514*/ 	.word	0x00000080
        /*0518*/ 	.word	0x00000001
        /*051c*/ 	.word	0x00000001
.L_43:


//--------------------- .nv.callgraph             --------------------------
	.section	.nv.callgraph,"",@"SHT_CUDA_CALLGRAPH"
	.align	4
	.sectionentsize	8
	.align		4
        /*0000*/ 	.word	0x00000000
	.align		4
        /*0004*/ 	.word	0xffffffff
	.align		4
        /*0008*/ 	.word	0x00000000
	.align		4
        /*000c*/ 	.word	0xfffffffe
	.align		4
        /*0010*/ 	.word	0x00000000
	.align		4
        /*0014*/ 	.word	0xfffffffd
	.align		4
        /*0018*/ 	.word	0x00000000
	.align		4
        /*001c*/ 	.word	0xfffffffc


//--------------------- .nv.rel.action            --------------------------
	.section	.nv.rel.action,"",@"SHT_CUDA_RELOCINFO"
	.align	8
	.sectionentsize	8
        /*0000*/ 	.byte	0x73, 0x00, 0x00, 0x00, 0x00, 0x00, 0x00, 0x00, 0x00, 0x00, 0x00, 0x11, 0x25, 0x00, 0x05, 0x36


//--------------------- .nv.constant0.matmul_kernel --------------------------
	.section	.nv.constant0.matmul_kernel,"a",@progbits
	.sectionflags	@""
	.align	4
.nv.constant0.matmul_kernel:
	.zero		432


//--------------------- .text.matmul_kernel       --------------------------
	.section	.text.matmul_kernel,"ax",@progbits
	.sectioninfo	@"SHI_REGISTERS=255"
	.align	128
        .global         matmul_kernel
        .type           matmul_kernel,@function
        .size           matmul_kernel,(.L_x_5 - matmul_kernel)
        .other          matmul_kernel,@"STO_CUDA_ENTRY STV_DEFAULT"
matmul_kernel:
.text.matmul_kernel:
[----:B------:R-:W-:-:S03]  /*0000*/  IMAD.MOV.U32 R1, RZ, RZ, c[0x0][0x28] ;  /* 0x00000a00ff017624 */ /* 0x000fc600078e00ff */
[----:B------:R-:W-:Y:S01]  /*0010*/  IMAD.MOV.U32 R0, RZ, RZ, c[0x0][0x17c] ;  /* 0x00005f00ff007624 */ /* 0x000fe200078e00ff */
[----:B------:R-:W0:Y:S01]  /*0020*/  S2R R5, SR_CTAID.X ;  /* 0x0000000000057919 */ /* 0x000e220000002500 */
[----:B------:R-:W-:Y:S01]  /*0030*/  IADD3 R1, R1, -0x100, RZ ;  /* 0xffffff0001017810 */ /* 0x000fe20007ffe0ff */
[----:B------:R-:W-:Y:S01]  /*0040*/  IMAD.MOV.U32 R26, RZ, RZ, c[0x0][0x180] ;  /* 0x00006000ff1a7624 */ /* 0x000fe200078e00ff */
[----:B------:R-:W-:Y:S01]  /*0050*/  ULDC UR4, c[0x0][0x180] ;  /* 0x0000600000047ab9 */ /* 0x000fe20000000800 */
[----:B------:R-:W-:Y:S01]  /*0060*/  IADD3 R0, R0, 0x7f, RZ ;  /* 0x0000007f00007810 */ /* 0x000fe20007ffe0ff */
[----:B------:R-:W1:Y:S01]  /*0070*/  S2R R184, SR_TID.X ;  /* 0x0000000000b87919 */ /* 0x000e620000002100 */
[----:B------:R-:W-:Y:S01]  /*0080*/  ULDC.64 UR6, c[0x0][0x118] ;  /* 0x0000460000067ab9 */ /* 0x000fe20000000a00 */
[----:B------:R-:W-:Y:S02]  /*0090*/  IADD3 R26, R26, 0x3f, RZ ;  /* 0x0000003f1a1a7810 */ /* 0x000fe40007ffe0ff */
[----:B------:R-:W-:-:S04]  /*00a0*/  SHF.R.S32.HI R3, RZ, 0x1f, R0 ;  /* 0x0000001fff037819 */ /* 0x000fc80000011400 */
[----:B------:R-:W-:-:S04]  /*00b0*/  LEA.HI R3, R3, R0, RZ, 0x7 ;  /* 0x0000000003037211 */ /* 0x000fc800078f38ff */
[----:B------:R-:W-:-:S05]  /*00c0*/  SHF.R.S32.HI R3, RZ, 0x7, R3 ;  /* 0x00000007ff037819 */ /* 0x000fca0000011403 */
[----:B------:R-:W-:Y:S01]  /*00d0*/  IMAD.SHL.U32 R4, R3, 0x8, RZ ;  /* 0x0000000803047824 */ /* 0x000fe200078e00ff */
[----:B0-----:R-:W-:-:S04]  /*00e0*/  IABS R8, R5 ;  /* 0x0000000500087213 */ /* 0x001fc80000000000 */
[-C--:B------:R-:W-:Y:S02]  /*00f0*/  IABS R7, R4.reuse ;  /* 0x0000000400077213 */ /* 0x080fe40000000000 */
[----:B------:R-:W-:Y:S02]  /*0100*/  IABS R10, R4 ;  /* 0x00000004000a7213 */ /* 0x000fe40000000000 */
[----:B------:R-:W0:Y:S01]  /*0110*/  I2F.RP R0, R7 ;  /* 0x0000000700007306 */ /* 0x000e220000209400 */
[----:B-1----:R-:W-:Y:S02]  /*0120*/  SHF.R.U32.HI R18, RZ, 0x6, R184 ;  /* 0x00000006ff127819 */ /* 0x002fe400000116b8 */
[----:B------:R-:W-:Y:S02]  /*0130*/  LOP3.LUT R24, R184, 0x3f, RZ, 0xc0, !PT ;  /* 0x0000003fb8187812 */ /* 0x000fe400078ec0ff */
[----:B------:R-:W-:-:S04]  /*0140*/  SGXT.U32 R18, R18, 0x1 ;  /* 0x000000011212781a */ /* 0x000fc80000000000 */
[C---:B------:R-:W-:Y:S02]  /*0150*/  LOP3.LUT R22, R18.reuse, 0x2, RZ, 0xfc, !PT ;  /* 0x0000000212167812 */ /* 0x040fe400078efcff */
[C---:B------:R-:W-:Y:S02]  /*0160*/  LOP3.LUT R28, R18.reuse, 0x4, RZ, 0xfc, !PT ;  /* 0x00000004121c7812 */ /* 0x040fe400078efcff */
[C---:B------:R-:W-:Y:S02]  /*0170*/  LOP3.LUT R30, R18.reuse, 0x6, RZ, 0xfc, !PT ;  /* 0x00000006121e7812 */ /* 0x040fe400078efcff */
[C---:B------:R-:W-:Y:S01]  /*0180*/  LOP3.LUT R32, R18.reuse, 0x8, RZ, 0xfc, !PT ;  /* 0x0000000812207812 */ /* 0x040fe200078efcff */
[----:B0-----:R-:W0:Y:S01]  /*0190*/  MUFU.RCP R0, R0 ;  /* 0x0000000000007308 */ /* 0x001e220000001000 */
[C---:B------:R-:W-:Y:S02]  /*01a0*/  LOP3.LUT R34, R18.reuse, 0xa, RZ, 0xfc, !PT ;  /* 0x0000000a12227812 */ /* 0x040fe400078efcff */
[----:B------:R-:W-:-:S02]  /*01b0*/  LOP3.LUT R36, R18, 0xc, RZ, 0xfc, !PT ;  /* 0x0000000c12247812 */ /* 0x000fc400078efcff */
[C---:B------:R-:W-:Y:S02]  /*01c0*/  LOP3.LUT R38, R18.reuse, 0xe, RZ, 0xfc, !PT ;  /* 0x0000000e12267812 */ /* 0x040fe400078efcff */
[C---:B------:R-:W-:Y:S02]  /*01d0*/  LOP3.LUT R40, R18.reuse, 0x10, RZ, 0xfc, !PT ;  /* 0x0000001012287812 */ /* 0x040fe400078efcff */
[C---:B------:R-:W-:Y:S02]  /*01e0*/  LOP3.LUT R42, R18.reuse, 0x12, RZ, 0xfc, !PT ;  /* 0x00000012122a7812 */ /* 0x040fe400078efcff */
[C---:B------:R-:W-:Y:S02]  /*01f0*/  LOP3.LUT R44, R18.reuse, 0x14, RZ, 0xfc, !PT ;  /* 0x00000014122c7812 */ /* 0x040fe400078efcff */
[C---:B------:R-:W-:Y:S02]  /*0200*/  LOP3.LUT R46, R18.reuse, 0x16, RZ, 0xfc, !PT ;  /* 0x00000016122e7812 */ /* 0x040fe400078efcff */
[----:B------:R-:W-:-:S02]  /*0210*/  LOP3.LUT R48, R18, 0x18, RZ, 0xfc, !PT ;  /* 0x0000001812307812 */ /* 0x000fc400078efcff */
[----:B0-----:R-:W-:Y:S01]  /*0220*/  IADD3 R2, R0, 0xffffffe, RZ ;  /* 0x0ffffffe00027810 */ /* 0x001fe20007ffe0ff */
[----:B------:R-:W-:Y:S01]  /*0230*/  IMAD.MOV R0, RZ, RZ, -R10 ;  /* 0x000000ffff007224 */ /* 0x000fe200078e0a0a */
[C---:B------:R-:W-:Y:S02]  /*0240*/  LOP3.LUT R50, R18.reuse, 0x1a, RZ, 0xfc, !PT ;  /* 0x0000001a12327812 */ /* 0x040fe400078efcff */
[----:B------:R0:W1:Y:S01]  /*0250*/  F2I.FTZ.U32.TRUNC.NTZ R3, R2 ;  /* 0x0000000200037305 */ /* 0x000062000021f000 */
[C---:B------:R-:W-:Y:S02]  /*0260*/  LOP3.LUT R56, R18.reuse, 0x1c, RZ, 0xfc, !PT ;  /* 0x0000001c12387812 */ /* 0x040fe400078efcff */
[C---:B------:R-:W-:Y:S02]  /*0270*/  LOP3.LUT R58, R18.reuse, 0x1e, RZ, 0xfc, !PT ;  /* 0x0000001e123a7812 */ /* 0x040fe400078efcff */
[C---:B------:R-:W-:Y:S02]  /*0280*/  LOP3.LUT R64, R18.reuse, 0x20, RZ, 0xfc, !PT ;  /* 0x0000002012407812 */ /* 0x040fe400078efcff */
[C---:B------:R-:W-:Y:S01]  /*0290*/  LOP3.LUT R66, R18.reuse, 0x22, RZ, 0xfc, !PT ;  /* 0x0000002212427812 */ /* 0x040fe200078efcff */
[----:B0-----:R-:W-:Y:S01]  /*02a0*/  IMAD.MOV.U32 R2, RZ, RZ, RZ ;  /* 0x000000ffff027224 */ /* 0x001fe200078e00ff */
[----:B------:R-:W-:-:S02]  /*02b0*/  LOP3.LUT R68, R18, 0x24, RZ, 0xfc, !PT ;  /* 0x0000002412447812 */ /* 0x000fc400078efcff */
[C---:B------:R-:W-:Y:S02]  /*02c0*/  LOP3.LUT R70, R18.reuse, 0x26, RZ, 0xfc, !PT ;  /* 0x0000002612467812 */ /* 0x040fe400078efcff */
[C---:B------:R-:W-:Y:S01]  /*02d0*/  LOP3.LUT R72, R18.reuse, 0x28, RZ, 0xfc, !PT ;  /* 0x0000002812487812 */ /* 0x040fe200078efcff */
[--C-:B-1----:R-:W-:Y:S01]  /*02e0*/  IMAD.MOV R6, RZ, RZ, -R3.reuse ;  /* 0x000000ffff067224 */ /* 0x102fe200078e0a03 */
[C---:B------:R-:W-:Y:S02]  /*02f0*/  LOP3.LUT R74, R18.reuse, 0x2a, RZ, 0xfc, !PT ;  /* 0x0000002a124a7812 */ /* 0x040fe400078efcff */
[----:B------:R-:W-:Y:S01]  /*0300*/  LOP3.LUT R76, R18, 0x2c, RZ, 0xfc, !PT ;  /* 0x0000002c124c7812 */ /* 0x000fe200078efcff */
[----:B------:R-:W-:Y:S01]  /*0310*/  IMAD R9, R6, R7, RZ ;  /* 0x0000000706097224 */ /* 0x000fe200078e02ff */
[C---:B------:R-:W-:Y:S01]  /*0320*/  LOP3.LUT R78, R18.reuse, 0x2e, RZ, 0xfc, !PT ;  /* 0x0000002e124e7812 */ /* 0x040fe200078efcff */
[----:B------:R-:W-:Y:S01]  /*0330*/  IMAD.MOV.U32 R6, RZ, RZ, R8 ;  /* 0x000000ffff067224 */ /* 0x000fe200078e0008 */
[C---:B------:R-:W-:Y:S01]  /*0340*/  LOP3.LUT R84, R18.reuse, 0x30, RZ, 0xfc, !PT ;  /* 0x0000003012547812 */ /* 0x040fe200078efcff */
[----:B------:R-:W-:Y:S01]  /*0350*/  IMAD.HI.U32 R3, R3, R9, R2 ;  /* 0x0000000903037227 */ /* 0x000fe200078e0002 */
[----:B------:R-:W-:-:S02]  /*0360*/  LOP3.LUT R86, R18, 0x32, RZ, 0xfc, !PT ;  /* 0x0000003212567812 */ /* 0x000fc400078efcff */
[C---:B------:R-:W-:Y:S02]  /*0370*/  LOP3.LUT R88, R18.reuse, 0x34, RZ, 0xfc, !PT ;  /* 0x0000003412587812 */ /* 0x040fe400078efcff */
[C---:B------:R-:W-:Y:S01]  /*0380*/  LOP3.LUT R90, R18.reuse, 0x36, RZ, 0xfc, !PT ;  /* 0x00000036125a7812 */ /* 0x040fe200078efcff */
[----:B------:R-:W-:Y:S01]  /*0390*/  IMAD.HI.U32 R3, R3, R6, RZ ;  /* 0x0000000603037227 */ /* 0x000fe200078e00ff */
[C---:B------:R-:W-:Y:S02]  /*03a0*/  LOP3.LUT R92, R18.reuse, 0x38, RZ, 0xfc, !PT ;  /* 0x00000038125c7812 */ /* 0x040fe400078efcff */
[C---:B------:R-:W-:Y:S01]  /*03b0*/  LOP3.LUT R94, R18.reuse, 0x3a, RZ, 0xfc, !PT ;  /* 0x0000003a125e7812 */ /* 0x040fe200078efcff */
[----:B------:R-:W-:Y:S01]  /*03c0*/  IMAD R0, R3, R0, R6 ;  /* 0x0000000003007224 */ /* 0x000fe200078e0206 */
[C---:B------:R-:W-:Y:S02]  /*03d0*/  LOP3.LUT R100, R18.reuse, 0x3c, RZ, 0xfc, !PT ;  /* 0x0000003c12647812 */ /* 0x040fe400078efcff */
[----:B------:R-:W-:-:S02]  /*03e0*/  LOP3.LUT R102, R18, 0x3e, RZ, 0xfc, !PT ;  /* 0x0000003e12667812 */ /* 0x000fc400078efcff */
[----:B------:R-:W-:-:S13]  /*03f0*/  ISETP.GT.U32.AND P1, PT, R7, R0, PT ;  /* 0x000000000700720c */ /* 0x000fda0003f24070 */
[----:B------:R-:W-:Y:S01]  /*0400*/  @!P1 IMAD.IADD R0, R0, 0x1, -R7 ;  /* 0x0000000100009824 */ /* 0x000fe200078e0a07 */
[----:B------:R-:W-:Y:S02]  /*0410*/  @!P1 IADD3 R3, R3, 0x1, RZ ;  /* 0x0000000103039810 */ /* 0x000fe40007ffe0ff */
[----:B------:R-:W-:Y:S02]  /*0420*/  ISETP.NE.AND P1, PT, R4, RZ, PT ;  /* 0x000000ff0400720c */ /* 0x000fe40003f25270 */
[----:B------:R-:W-:Y:S02]  /*0430*/  ISETP.GE.U32.AND P0, PT, R0, R7, PT ;  /* 0x000000070000720c */ /* 0x000fe40003f06070 */
[----:B------:R-:W-:-:S04]  /*0440*/  LOP3.LUT R0, R5, R4, RZ, 0x3c, !PT ;  /* 0x0000000405007212 */ /* 0x000fc800078e3cff */
[----:B------:R-:W-:Y:S01]  /*0450*/  ISETP.GE.AND P2, PT, R0, RZ, PT ;  /* 0x000000ff0000720c */ /* 0x000fe20003f46270 */
[----:B------:R-:W-:-:S05]  /*0460*/  IMAD.MOV.U32 R0, RZ, RZ, c[0x0][0x178] ;  /* 0x00005e00ff007624 */ /* 0x000fca00078e00ff */
[----:B------:R-:W-:Y:S02]  /*0470*/  IADD3 R0, R0, 0x3f, RZ ;  /* 0x0000003f00007810 */ /* 0x000fe40007ffe0ff */
[----:B------:R-:W-:-:S05]  /*0480*/  @P0 IADD3 R3, R3, 0x1, RZ ;  /* 0x0000000103030810 */ /* 0x000fca0007ffe0ff */
[----:B------:R-:W-:Y:S01]  /*0490*/  IMAD.MOV.U32 R2, RZ, RZ, R3 ;  /* 0x000000ffff027224 */ /* 0x000fe200078e0003 */
[----:B------:R-:W-:-:S03]  /*04a0*/  SHF.R.S32.HI R3, RZ, 0x1f, R0 ;  /* 0x0000001fff037819 */ /* 0x000fc60000011400 */
[----:B------:R-:W-:Y:S01]  /*04b0*/  @!P2 IMAD.MOV R2, RZ, RZ, -R2 ;  /* 0x000000ffff02a224 */ /* 0x000fe200078e0a02 */
[----:B------:R-:W-:Y:S02]  /*04c0*/  @!P1 LOP3.LUT R2, RZ, R4, RZ, 0x33, !PT ;  /* 0x00000004ff029212 */ /* 0x000fe400078e33ff */
[----:B------:R-:W-:-:S03]  /*04d0*/  LEA.HI R3, R3, R0, RZ, 0x6 ;  /* 0x0000000003037211 */ /* 0x000fc600078f30ff */
[----:B------:R-:W-:Y:S02]  /*04e0*/  IMAD.SHL.U32 R6, R2, 0x8, RZ ;  /* 0x0000000802067824 */ /* 0x000fe400078e00ff */
[----:B------:R-:W-:-:S03]  /*04f0*/  IMAD.MOV R2, RZ, RZ, -R2 ;  /* 0x000000ffff027224 */ /* 0x000fc600078e0a02 */
[----:B------:R-:W-:Y:S01]  /*0500*/  LEA.HI.SX32 R3, R3, -R6, 0x1a ;  /* 0x8000000603037211 */ /* 0x000fe200078fd2ff */
[----:B------:R-:W-:-:S03]  /*0510*/  IMAD R4, R4, R2, R5 ;  /* 0x0000000204047224 */ /* 0x000fc600078e0205 */
[----:B------:R-:W-:Y:S02]  /*0520*/  IMNMX R11, R3, 0x8, PT ;  /* 0x00000008030b7817 */ /* 0x000fe40003800200 */
[----:B------:R-:W-:Y:S02]  /*0530*/  IABS R9, R4 ;  /* 0x0000000400097213 */ /* 0x000fe40000000000 */
[----:B------:R-:W-:-:S04]  /*0540*/  IABS R7, R11 ;  /* 0x0000000b00077213 */ /* 0x000fc80000000000 */
[----:B------:R-:W0:Y:S08]  /*0550*/  I2F.RP R0, R7 ;  /* 0x0000000700007306 */ /* 0x000e300000209400 */
[----:B0-----:R-:W0:Y:S02]  /*0560*/  MUFU.RCP R0, R0 ;  /* 0x0000000000007308 */ /* 0x001e240000001000 */
[----:B0-----:R-:W-:-:S06]  /*0570*/  IADD3 R3, R0, 0xffffffe, RZ ;  /* 0x0ffffffe00037810 */ /* 0x001fcc0007ffe0ff */
[----:B------:R-:W0:Y:S02]  /*0580*/  F2I.FTZ.U32.TRUNC.NTZ R3, R3 ;  /* 0x0000000300037305 */ /* 0x000e24000021f000 */
[----:B0-----:R-:W-:-:S04]  /*0590*/  IMAD.MOV R8, RZ, RZ, -R3 ;  /* 0x000000ffff087224 */ /* 0x001fc800078e0a03 */
[----:B------:R-:W-:Y:S01]  /*05a0*/  IMAD.MOV.U32 R2, RZ, RZ, R8 ;  /* 0x000000ffff027224 */ /* 0x000fe200078e0008 */
[----:B------:R-:W-:-:S03]  /*05b0*/  IABS R8, R11 ;  /* 0x0000000b00087213 */ /* 0x000fc60000000000 */
[----:B------:R-:W-:Y:S02]  /*05c0*/  IMAD R5, R2, R7, RZ ;  /* 0x0000000702057224 */ /* 0x000fe400078e02ff */
[----:B------:R-:W-:Y:S02]  /*05d0*/  IMAD.MOV.U32 R2, RZ, RZ, RZ ;  /* 0x000000ffff027224 */ /* 0x000fe400078e00ff */
[----:B------:R-:W-:Y:S02]  /*05e0*/  IMAD.MOV R0, RZ, RZ, -R8 ;  /* 0x000000ffff007224 */ /* 0x000fe400078e0a08 */
[----:B------:R-:W-:-:S06]  /*05f0*/  IMAD.HI.U32 R2, R3, R5, R2 ;  /* 0x0000000503027227 */ /* 0x000fcc00078e0002 */
[----:B------:R-:W-:-:S04]  /*0600*/  IMAD.HI.U32 R2, R2, R9, RZ ;  /* 0x0000000902027227 */ /* 0x000fc800078e00ff */
[----:B------:R-:W-:-:S05]  /*0610*/  IMAD R0, R2, R0, R9 ;  /* 0x0000000002007224 */ /* 0x000fca00078e0209 */
[----:B------:R-:W-:-:S13]  /*0620*/  ISETP.GT.U32.AND P1, PT, R7, R0, PT ;  /* 0x000000000700720c */ /* 0x000fda0003f24070 */
[----:B------:R-:W-:Y:S01]  /*0630*/  @!P1 IMAD.IADD R0, R0, 0x1, -R7 ;  /* 0x0000000100009824 */ /* 0x000fe200078e0a07 */
[----:B------:R-:W-:Y:S02]  /*0640*/  @!P1 IADD3 R2, R2, 0x1, RZ ;  /* 0x0000000102029810 */ /* 0x000fe40007ffe0ff */
[----:B------:R-:W-:Y:S02]  /*0650*/  ISETP.NE.AND P1, PT, R11, RZ, PT ;  /* 0x000000ff0b00720c */ /* 0x000fe40003f25270 */
[----:B------:R-:W-:Y:S02]  /*0660*/  ISETP.GE.U32.AND P0, PT, R0, R7, PT ;  /* 0x000000070000720c */ /* 0x000fe40003f06070 */
[----:B------:R-:W-:-:S04]  /*0670*/  LOP3.LUT R0, R4, R11, RZ, 0x3c, !PT ;  /* 0x0000000b04007212 */ /* 0x000fc800078e3cff */
[----:B------:R-:W-:-:S07]  /*0680*/  ISETP.GE.AND P2, PT, R0, RZ, PT ;  /* 0x000000ff0000720c */ /* 0x000fce0003f46270 */
[----:B------:R-:W-:Y:S02]  /*0690*/  @P0 IADD3 R2, R2, 0x1, RZ ;  /* 0x0000000102020810 */ /* 0x000fe40007ffe0ff */
[----:B------:R-:W-:-:S04]  /*06a0*/  ISETP.GT.AND P0, PT, R26, 0x3f, PT ;  /* 0x0000003f1a00780c */ /* 0x000fc80003f04270 */
[----:B------:R-:W-:Y:S01]  /*06b0*/  @!P2 IMAD.MOV R2, RZ, RZ, -R2 ;  /* 0x000000ffff02a224 */ /* 0x000fe200078e0a02 */
[----:B------:R-:W-:-:S05]  /*06c0*/  @!P1 LOP3.LUT R2, RZ, R11, RZ, 0x33, !PT ;  /* 0x0000000bff029212 */ /* 0x000fca00078e33ff */
[----:B------:R-:W-:Y:S02]  /*06d0*/  IMAD.SHL.U32 R3, R2, 0x80, RZ ;  /* 0x0000008002037824 */ /* 0x000fe400078e00ff */
[----:B------:R-:W-:-:S03]  /*06e0*/  IMAD.MOV R0, RZ, RZ, -R2 ;  /* 0x000000ffff007224 */ /* 0x000fc600078e0a02 */
[----:B------:R-:W-:Y:S01]  /*06f0*/  LOP3.LUT R106, R3, 0x2, R18, 0xfe, !PT ;  /* 0x00000002036a7812 */ /* 0x000fe200078efe12 */
[----:B------:R-:W-:Y:S01]  /*0700*/  IMAD R0, R11, R0, R4 ;  /* 0x000000000b007224 */ /* 0x000fe200078e0204 */
[C-C-:B------:R-:W-:Y:S02]  /*0710*/  LOP3.LUT R108, R3.reuse, 0x4, R18.reuse, 0xfe, !PT ;  /* 0x00000004036c7812 */ /* 0x140fe400078efe12 */
[C-C-:B------:R-:W-:Y:S01]  /*0720*/  LOP3.LUT R110, R3.reuse, 0x6, R18.reuse, 0xfe, !PT ;  /* 0x00000006036e7812 */ /* 0x140fe200078efe12 */
[----:B------:R0:W-:Y:S01]  /*0730*/  STL [R1+0x74], R106 ;  /* 0x0000746a01007387 */ /* 0x0001e20000100800 */
[C---:B------:R-:W-:Y:S01]  /*0740*/  LOP3.LUT R112, R3.reuse, 0x8, R18, 0xfe, !PT ;  /* 0x0000000803707812 */ /* 0x040fe200078efe12 */
[----:B------:R-:W-:Y:S01]  /*0750*/  IMAD.IADD R0, R6, 0x1, R0 ;  /* 0x0000000106007824 */ /* 0x000fe200078e0200 */
[C-C-:B------:R-:W-:Y:S01]  /*0760*/  LOP3.LUT R114, R3.reuse, 0xa, R18.reuse, 0xfe, !PT ;  /* 0x0000000a03727812 */ /* 0x140fe200078efe12 */
[----:B------:R0:W-:Y:S01]  /*0770*/  STL [R1+0x70], R108 ;  /* 0x0000706c01007387 */ /* 0x0001e20000100800 */
[C---:B------:R-:W-:Y:S01]  /*0780*/  LOP3.LUT R116, R3.reuse, 0xc, R18, 0xfe, !PT ;  /* 0x0000000c03747812 */ /* 0x040fe200078efe12 */
[----:B------:R-:W-:Y:S01]  /*0790*/  IMAD R104, R0, 0x40, R24 ;  /* 0x0000004000687824 */ /* 0x000fe200078e0218 */
[C-C-:B------:R-:W-:Y:S01]  /*07a0*/  LOP3.LUT R118, R3.reuse, 0xe, R18.reuse, 0xfe, !PT ;  /* 0x0000000e03767812 */ /* 0x140fe200078efe12 */
[----:B------:R0:W-:Y:S01]  /*07b0*/  STL [R1+0x6c], R110 ;  /* 0x00006c6e01007387 */ /* 0x0001e20000100800 */
[----:B------:R-:W-:-:S02]  /*07c0*/  LOP3.LUT R120, R3, 0x10, R18, 0xfe, !PT ;  /* 0x0000001003787812 */ /* 0x000fc400078efe12 */
[C-C-:B------:R-:W-:Y:S01]  /*07d0*/  LOP3.LUT R122, R3.reuse, 0x12, R18.reuse, 0xfe, !PT ;  /* 0x00000012037a7812 */ /* 0x140fe200078efe12 */
[----:B------:R0:W-:Y:S01]  /*07e0*/  STL [R1+0x68], R112 ;  /* 0x0000687001007387 */ /* 0x0001e20000100800 */
[C-C-:B------:R-:W-:Y:S02]  /*07f0*/  LOP3.LUT R124, R3.reuse, 0x14, R18.reuse, 0xfe, !PT ;  /* 0x00000014037c7812 */ /* 0x140fe400078efe12 */
[C-C-:B------:R-:W-:Y:S01]  /*0800*/  LOP3.LUT R126, R3.reuse, 0x16, R18.reuse, 0xfe, !PT ;  /* 0x00000016037e7812 */ /* 0x140fe200078efe12 */
[----:B------:R0:W-:Y:S01]  /*0810*/  STL [R1+0x64], R114 ;  /* 0x0000647201007387 */ /* 0x0001e20000100800 */
[C-C-:B------:R-:W-:Y:S02]  /*0820*/  LOP3.LUT R128, R3.reuse, 0x18, R18.reuse, 0xfe, !PT ;  /* 0x0000001803807812 */ /* 0x140fe400078efe12 */
        /* <DEDUP_REMOVED lines=21> */
[C---:B------:R-:W-:Y:S01]  /*0980*/  LOP3.LUT R246, R3.reuse, R18, RZ, 0xfc, !PT ;  /* 0x0000001203f67212 */ /* 0x040fe200078efcff */
[----:B------:R0:W-:Y:S01]  /*0990*/  STL [R1+0x44], R130 ;  /* 0x0000448201007387 */ /* 0x0001e20000100800 */
[C-C-:B------:R-:W-:Y:S02]  /*09a0*/  LOP3.LUT R149, R3.reuse, 0x36, R18.reuse, 0xfe, !PT ;  /* 0x0000003603957812 */ /* 0x140fe400078efe12 */
[C-C-:B------:R-:W-:Y:S01]  /*09b0*/  LOP3.LUT R150, R3.reuse, 0x38, R18.reuse, 0xfe, !PT ;  /* 0x0000003803967812 */ /* 0x140fe200078efe12 */
[----:B------:R0:W-:Y:S01]  /*09c0*/  STL [R1+0x40], R132 ;  /* 0x0000408401007387 */ /* 0x0001e20000100800 */
[C-C-:B------:R-:W-:Y:S02]  /*09d0*/  LOP3.LUT R151, R3.reuse, 0x3a, R18.reuse, 0xfe, !PT ;  /* 0x0000003a03977812 */ /* 0x140fe400078efe12 */
[----:B------:R-:W-:Y:S01]  /*09e0*/  LOP3.LUT R152, R3, 0x3c, R18, 0xfe, !PT ;  /* 0x0000003c03987812 */ /* 0x000fe200078efe12 */
[----:B------:R0:W-:Y:S01]  /*09f0*/  STL [R1+0x3c], R134 ;  /* 0x00003c8601007387 */ /* 0x0001e20000100800 */
[----:B------:R-:W-:-:S02]  /*0a00*/  LOP3.LUT R153, R246, 0x42, RZ, 0xfc, !PT ;  /* 0x00000042f6997812 */ /* 0x000fc400078efcff */
[C---:B------:R-:W-:Y:S01]  /*0a10*/  LOP3.LUT R154, R246.reuse, 0x44, RZ, 0xfc, !PT ;  /* 0x00000044f69a7812 */ /* 0x040fe200078efcff */
[----:B------:R0:W-:Y:S01]  /*0a20*/  STL [R1+0x38], R136 ;  /* 0x0000388801007387 */ /* 0x0001e20000100800 */
[C---:B------:R-:W-:Y:S02]  /*0a30*/  LOP3.LUT R155, R246.reuse, 0x46, RZ, 0xfc, !PT ;  /* 0x00000046f69b7812 */ /* 0x040fe400078efcff */
[C---:B------:R-:W-:Y:S01]  /*0a40*/  LOP3.LUT R156, R246.reuse, 0x48, RZ, 0xfc, !PT ;  /* 0x00000048f69c7812 */ /* 0x040fe200078efcff */
[----:B------:R0:W-:Y:S01]  /*0a50*/  STL [R1+0x34], R138 ;  /* 0x0000348a01007387 */ /* 0x0001e20000100800 */
[C---:B------:R-:W-:Y:S02]  /*0a60*/  LOP3.LUT R157, R246.reuse, 0x4a, RZ, 0xfc, !PT ;  /* 0x0000004af69d7812 */ /* 0x040fe400078efcff */
[C---:B------:R-:W-:Y:S01]  /*0a70*/  LOP3.LUT R158, R246.reuse, 0x4c, RZ, 0xfc, !PT ;  /* 0x0000004cf69e7812 */ /* 0x040fe200078efcff */
        /* <DEDUP_REMOVED lines=36> */
[----:B------:R0:W-:Y:S01]  /*0cc0*/  STL [R1], R152 ;  /* 0x0000009801007387 */ /* 0x0001e20000100800 */
[----:B------:R-:W-:-:S02]  /*0cd0*/  LOP3.LUT R183, R246, 0x7e, RZ, 0xfc, !PT ;  /* 0x0000007ef6b77812 */ /* 0x000fc400078efcff */
[----:B------:R-:W-:Y:S01]  /*0ce0*/  LOP3.LUT R252, R3, 0x3e, R18, 0xfe, !PT ;  /* 0x0000003e03fc7812 */ /* 0x000fe200078efe12 */
[----:B------:R0:W-:Y:S01]  /*0cf0*/  STL [R1+0xf4], R153 ;  /* 0x0000f49901007387 */ /* 0x0001e20000100800 */
[----:B------:R-:W-:-:S03]  /*0d00*/  LOP3.LUT R251, R246, 0x40, RZ, 0xfc, !PT ;  /* 0x00000040f6fb7812 */ /* 0x000fc600078efcff */
[----:B------:R0:W-:Y:S04]  /*0d10*/  STL [R1+0xf0], R154 ;  /* 0x0000f09a01007387 */ /* 0x0001e80000100800 */
        /* <DEDUP_REMOVED lines=29> */
[----:B------:R0:W-:Y:S01]  /*0ef0*/  STL [R1+0x78], R104 ;  /* 0x0000786801007387 */ /* 0x0001e20000100800 */
[----:B------:R-:W-:Y:S05]  /*0f00*/  @P0 BRA `(.L_x_0) ;  /* 0x0000014000000947 */ /* 0x000fea0003800000 */
[----:B------:R-:W-:Y:S01]  /*0f10*/  IMAD.SHL.U32 R250, R184, 0x20, RZ ;  /* 0x00000020b8fa7824 */ /* 0x000fe200078e00ff */
[----:B------:R-:W-:Y:S01]  /*0f20*/  CS2R R96, SRZ ;  /* 0x0000000000607805 */ /* 0x000fe2000001ff00 */
[----:B------:R-:W-:Y:S01]  /*0f30*/  CS2R R16, SRZ ;  /* 0x0000000000107805 */ /* 0x000fe2000001ff00 */
[----:B------:R-:W-:Y:S01]  /*0f40*/  CS2R R80, SRZ ;  /* 0x0000000000507805 */ /* 0x000fe2000001ff00 */
[----:B------:R-:W-:Y:S01]  /*0f50*/  CS2R R14, SRZ ;  /* 0x00000000000e7805 */ /* 0x000fe2000001ff00 */
[----:B------:R-:W-:Y:S01]  /*0f60*/  LOP3.LUT R0, R250, 0xc00, RZ, 0xc0, !PT ;  /* 0x00000c00fa007812 */ /* 0x000fe200078ec0ff */
[----:B------:R-:W-:Y:S01]  /*0f70*/  CS2R R52, SRZ ;  /* 0x0000000000347805 */ /* 0x000fe2000001ff00 */
[----:B------:R-:W-:Y:S01]  /*0f80*/  CS2R R8, SRZ ;  /* 0x0000000000087805 */ /* 0x000fe2000001ff00 */
[----:B------:R-:W-:Y:S01]  /*0f90*/  CS2R R60, SRZ ;  /* 0x00000000003c7805 */ /* 0x000fe2000001ff00 */
[----:B------:R-:W-:Y:S01]  /*0fa0*/  CS2R R2, SRZ ;  /* 0x0000000000027805 */ /* 0x000fe2000001ff00 */
[----:B------:R1:W-:Y:S01]  /*0fb0*/  STL [R1+0xf8], R0 ;  /* 0x0000f80001007387 */ /* 0x0003e20000100800 */
[----:B------:R-:W-:Y:S01]  /*0fc0*/  CS2R R98, SRZ ;  /* 0x0000000000627805 */ /* 0x000fe2000001ff00 */
[----:B------:R-:W-:Y:S01]  /*0fd0*/  CS2R R6, SRZ ;  /* 0x0000000000067805 */ /* 0x000fe2000001ff00 */
[----:B------:R-:W-:Y:S01]  /*0fe0*/  CS2R R82, SRZ ;  /* 0x0000000000527805 */ /* 0x000fe2000001ff00 */
[----:B------:R-:W-:Y:S01]  /*0ff0*/  CS2R R4, SRZ ;  /* 0x0000000000047805 */ /* 0x000fe2000001ff00 */
[----:B------:R-:W-:Y:S01]  /*1000*/  CS2R R54, SRZ ;  /* 0x0000000000367805 */ /* 0x000fe2000001ff00 */
[----:B------:R-:W-:Y:S01]  /*1010*/  CS2R R12, SRZ ;  /* 0x00000000000c7805 */ /* 0x000fe2000001ff00 */
[----:B------:R-:W-:Y:S01]  /*1020*/  CS2R R62, SRZ ;  /* 0x00000000003e7805 */ /* 0x000fe2000001ff00 */
[----:B------:R-:W-:Y:S01]  /*1030*/  CS2R R10, SRZ ;  /* 0x00000000000a7805 */ /* 0x000fe2000001ff00 */
[----:B------:R-:W-:Y:S05]  /*1040*/  BRA `(.L_x_1) ;  /* 0x000081b000007947 */ /* 0x000fea0003800000 */
.L_x_0:
[----:B------:R-:W-:Y:S01]  /*1050*/  IABS R0, c[0x0][0x17c] ;  /* 0x00005f0000007a13 */ /* 0x000fe20000000000 */
[----:B------:R-:W-:Y:S01]  /*1060*/  IMAD.MOV.U32 R4, RZ, RZ, RZ ;  /* 0x000000ffff047224 */ /* 0x000fe200078e00ff */
[----:B------:R-:W-:Y:S01]  /*1070*/  IABS R2, c[0x0][0x178] ;  /* 0x00005e0000027a13 */ /* 0x000fe20000000000 */
[C---:B------:R-:W-:Y:S01]  /*1080*/  IMAD.SHL.U32 R250, R184.reuse, 0x20, RZ ;  /* 0x00000020b8fa7824 */ /* 0x040fe200078e00ff */
[----:B------:R-:W1:Y:S01]  /*1090*/  I2F.RP R8, R0 ;  /* 0x0000000000087306 */ /* 0x000e620000209400 */
[----:B------:R-:W-:Y:S01]  /*10a0*/  SHF.R.S32.HI R3, RZ, 0x1f, R26 ;  /* 0x0000001fff037819 */ /* 0x000fe2000001141a */
[----:B------:R-:W-:Y:S01]  /*10b0*/  IMAD.SHL.U32 R133, R184, 0x40, RZ ;  /* 0x00000040b8857824 */ /* 0x000fe200078e00ff */
[----:B------:R-:W-:-:S02]  /*10c0*/  IABS R13, R182 ;  /* 0x000000b6000d7213 */ /* 0x000fc40000000000 */
[----:B------:R-:W-:Y:S02]  /*10d0*/  LEA.HI R26, R3, R26, RZ, 0x6 ;  /* 0x0000001a031a7211 */ /* 0x000fe400078f30ff */
[----:B------:R-:W-:Y:S01]  /*10e0*/  LOP3.LUT R3, R184, 0x7, RZ, 0xc0, !PT ;  /* 0x00000007b8037812 */ /* 0x000fe200078ec0ff */
[----:B------:R-:W2:Y:S01]  /*10f0*/  I2F.RP R9, R2 ;  /* 0x0000000200097306 */ /* 0x000ea20000209400 */
[----:B------:R-:W-:Y:S02]  /*1100*/  IABS R17, R178 ;  /* 0x000000b200117213 */ /* 0x000fe40000000000 */
[----:B------:R-:W-:Y:S01]  /*1110*/  IABS R23, R176 ;  /* 0x000000b000177213 */ /* 0x000fe20000000000 */
[----:B------:R-:W-:Y:S01]  /*1120*/  IMAD.SHL.U32 R21, R3, 0x80, RZ ;  /* 0x0000008003157824 */ /* 0x000fe200078e00ff */
[----:B------:R-:W-:Y:S02]  /*1130*/  IABS R27, R174 ;  /* 0x000000ae001b7213 */ /* 0x000fe40000000000 */
[----:B------:R-:W-:Y:S01]  /*1140*/  IABS R35, R171 ;  /* 0x000000ab00237213 */ /* 0x000fe20000000000 */
[----:B-1----:R-:W1:Y:S01]  /*1150*/  MUFU.RCP R8, R8 ;  /* 0x0000000800087308 */ /* 0x002e620000001000 */
[----:B------:R-:W-:-:S02]  /*1160*/  IABS R39, R169 ;  /* 0x000000a900277213 */ /* 0x000fc40000000000 */
[----:B------:R-:W-:Y:S02]  /*1170*/  IABS R45, R166 ;  /* 0x000000a6002d7213 */ /* 0x000fe40000000000 */
[----:B------:R-:W-:Y:S02]  /*1180*/  IABS R49, R164 ;  /* 0x000000a400317213 */ /* 0x000fe40000000000 */
[----:B------:R-:W-:Y:S01]  /*1190*/  IABS R19, R177 ;  /* 0x000000b100137213 */ /* 0x000fe20000000000 */
[----:B--2---:R-:W2:Y:S01]  /*11a0*/  MUFU.RCP R9, R9 ;  /* 0x0000000900097308 */ /* 0x004ea20000001000 */
[----:B------:R-:W-:Y:S02]  /*11b0*/  IABS R55, R161 ;  /* 0x000000a100377213 */ /* 0x000fe40000000000 */
[----:B------:R-:W-:Y:S02]  /*11c0*/  IABS R25, R175 ;  /* 0x000000af00197213 */ /* 0x000fe40000000000 */
[----:B------:R-:W-:-:S02]  /*11d0*/  IABS R33, R172 ;  /* 0x000000ac00217213 */ /* 0x000fc40000000000 */
[----:B------:R-:W-:Y:S02]  /*11e0*/  IABS R59, R159 ;  /* 0x0000009f003b7213 */ /* 0x000fe40000000000 */
[----:B-1----:R-:W-:Y:S02]  /*11f0*/  IADD3 R5, R8, 0xffffffe, RZ ;  /* 0x0ffffffe08057810 */ /* 0x002fe40007ffe0ff */
[----:B------:R-:W-:Y:S02]  /*1200*/  IABS R8, R181 ;  /* 0x000000b500087213 */ /* 0x000fe40000000000 */
[----:B------:R-:W-:Y:S02]  /*1210*/  IABS R37, R170 ;  /* 0x000000aa00257213 */ /* 0x000fe40000000000 */
[----:B------:R-:W1:Y:S01]  /*1220*/  F2I.FTZ.U32.TRUNC.NTZ R5, R5 ;  /* 0x0000000500057305 */ /* 0x000e62000021f000 */
[----:B--2---:R-:W-:Y:S01]  /*1230*/  IADD3 R6, R9, 0xffffffe, RZ ;  /* 0x0ffffffe09067810 */ /* 0x004fe20007ffe0ff */
[----:B------:R-:W-:Y:S01]  /*1240*/  IMAD.SHL.U32 R9, R184, 0x2, RZ ;  /* 0x00000002b8097824 */ /* 0x000fe200078e00ff */
[----:B------:R-:W-:-:S02]  /*1250*/  IABS R65, R156 ;  /* 0x0000009c00417213 */ /* 0x000fc40000000000 */
[----:B------:R-:W-:Y:S02]  /*1260*/  IABS R43, R167 ;  /* 0x000000a7002b7213 */ /* 0x000fe40000000000 */
[----:B------:R-:W-:Y:S01]  /*1270*/  IABS R69, R154 ;  /* 0x0000009a00457213 */ /* 0x000fe20000000000 */
[----:B------:R2:W3:Y:S01]  /*1280*/  F2I.FTZ.U32.TRUNC.NTZ R7, R6 ;  /* 0x0000000600077305 */ /* 0x0004e2000021f000 */
[----:B------:R-:W-:Y:S02]  /*1290*/  IABS R47, R165 ;  /* 0x000000a5002f7213 */ /* 0x000fe40000000000 */
[----:B------:R-:W-:Y:S02]  /*12a0*/  IABS R75, R252 ;  /* 0x000000fc004b7213 */ /* 0x000fe40000000000 */
[----:B------:R-:W-:Y:S02]  /*12b0*/  IABS R53, R162 ;  /* 0x000000a200357213 */ /* 0x000fe40000000000 */
[----:B------:R-:W-:Y:S01]  /*12c0*/  IABS R79, R151 ;  /* 0x00000097004f7213 */ /* 0x000fe20000000000 */
[----:B-1----:R-:W-:Y:S01]  /*12d0*/  IMAD.MOV R11, RZ, RZ, -R5 ;  /* 0x000000ffff0b7224 */ /* 0x002fe200078e0a05 */
[----:B------:R-:W-:Y:S01]  /*12e0*/  IABS R57, R160 ;  /* 0x000000a000397213 */ /* 0x000fe20000000000 */
[----:B--2---:R-:W-:Y:S01]  /*12f0*/  IMAD.SHL.U32 R6, R3, 0x10, RZ ;  /* 0x0000001003067824 */ /* 0x004fe200078e00ff */
[----:B------:R-:W-:Y:S01]  /*1300*/  IABS R63, R157 ;  /* 0x0000009d003f7213 */ /* 0x000fe20000000000 */
[----:B------:R-:W-:Y:S01]  /*1310*/  IMAD R11, R11, R0, RZ ;  /* 0x000000000b0b7224 */ /* 0x000fe200078e02ff */
[----:B------:R-:W-:Y:S01]  /*1320*/  IABS R85, R148 ;  /* 0x0000009400557213 */ /* 0x000fe20000000000 */
[----:B------:R-:W-:Y:S01]  /*1330*/  IMAD.IADD R20, R21, 0x1, R6 ;  /* 0x0000000115147824 */ /* 0x000fe200078e0206 */
[----:B------:R-:W-:Y:S01]  /*1340*/  LOP3.LUT R3, R6, 0x30, R9, 0x78, !PT ;  /* 0x0000003006037812 */ /* 0x000fe200078e7809 */
[----:B------:R-:W-:Y:S01]  /*1350*/  IMAD.HI.U32 R4, R5, R11, R4 ;  /* 0x0000000b05047227 */ /* 0x000fe200078e0004 */
[----:B------:R-:W-:-:S02]  /*1360*/  IABS R11, R183 ;  /* 0x000000b7000b7213 */ /* 0x000fc40000000000 */
[----:B------:R-:W-:Y:S01]  /*1370*/  LOP3.LUT R20, R20, 0x10, R9, 0x78, !PT ;  /* 0x0000001014147812 */ /* 0x000fe200078e7809 */
[----:B---3--:R-:W-:Y:S01]  /*1380*/  IMAD.MOV R15, RZ, RZ, -R7 ;  /* 0x000000ffff0f7224 */ /* 0x008fe200078e0a07 */
[----:B------:R-:W-:Y:S01]  /*1390*/  IABS R67, R155 ;  /* 0x0000009b00437213 */ /* 0x000fe20000000000 */
[C---:B------:R-:W-:Y:S01]  /*13a0*/  IMAD.HI.U32 R5, R4.reuse, R11, RZ ;  /* 0x0000000b04057227 */ /* 0x040fe200078e00ff */
[----:B------:R-:W-:Y:S02]  /*13b0*/  IABS R89, R146 ;  /* 0x0000009200597213 */ /* 0x000fe40000000000 */
[----:B------:R-:W-:Y:S01]  /*13c0*/  IABS R73, R251 ;  /* 0x000000fb00497213 */ /* 0x000fe20000000000 */
[----:B------:R-:W-:Y:S01]  /*13d0*/  IMAD R15, R15, R2, RZ ;  /* 0x000000020f0f7224 */ /* 0x000fe200078e02ff */
[----:B------:R-:W-:Y:S01]  /*13e0*/  IABS R95, R143 ;  /* 0x0000008f005f7213 */ /* 0x000fe20000000000 */
[----:B------:R-:W-:Y:S01]  /*13f0*/  IMAD.MOV.U32 R6, RZ, RZ, RZ ;  /* 0x000000ffff067224 */ /* 0x000fe200078e00ff */
[----:B------:R-:W-:Y:S01]  /*1400*/  IABS R77, R152 ;  /* 0x00000098004d7213 */ /* 0x000fe20000000000 */
[----:B------:R-:W-:Y:S01]  /*1410*/  IMAD.MOV.U32 R9, RZ, RZ, R8 ;  /* 0x000000ffff097224 */ /* 0x000fe200078e0008 */
[----:B------:R-:W-:Y:S01]  /*1420*/  IABS R83, R149 ;  /* 0x0000009500537213 */ /* 0x000fe20000000000 */
[----:B------:R-:W-:Y:S01]  /*1430*/  IMAD.MOV R5, RZ, RZ, -R5 ;  /* 0x000000ffff057224 */ /* 0x000fe200078e0a05 */
[----:B------:R-:W-:Y:S01]  /*1440*/  IABS R99, R141 ;  /* 0x0000008d00637213 */ /* 0x000fe20000000000 */
[----:B------:R-:W-:Y:S01]  /*1450*/  IMAD.HI.U32 R8, R4, R13, RZ ;  /* 0x0000000d04087227 */ /* 0x000fe200078e00ff */
[----:B------:R-:W-:-:S02]  /*1460*/  IABS R87, R147 ;  /* 0x0000009300577213 */ /* 0x000fc40000000000 */
[----:B------:R-:W-:Y:S01]  /*1470*/  IABS R105, R136 ;  /* 0x0000008800697213 */ /* 0x000fe20000000000 */
[----:B------:R-:W-:Y:S01]  /*1480*/  IMAD.HI.U32 R6, R7, R15, R6 ;  /* 0x0000000f07067227 */ /* 0x000fe200078e0006 */
[----:B------:R-:W-:Y:S02]  /*1490*/  IABS R15, R179 ;  /* 0x000000b3000f7213 */ /* 0x000fe40000000000 */
[----:B------:R-:W-:Y:S01]  /*14a0*/  IABS R93, R144 ;  /* 0x00000090005d7213 */ /* 0x000fe20000000000 */
[----:B------:R-:W-:Y:S01]  /*14b0*/  IMAD.HI.U32 R7, R4, R9, RZ ;  /* 0x0000000904077227 */ /* 0x000fe200078e00ff */
[----:B------:R-:W-:Y:S02]  /*14c0*/  IABS R109, R132 ;  /* 0x00000084006d7213 */ /* 0x000fe40000000000 */
[----:B------:R-:W-:Y:S01]  /*14d0*/  IABS R97, R142 ;  /* 0x0000008e00617213 */ /* 0x000fe20000000000 */
[C---:B------:R-:W-:Y:S01]  /*14e0*/  IMAD R5, R0.reuse, R5, R11 ;  /* 0x0000000500057224 */ /* 0x040fe200078e020b */
[----:B------:R-:W-:Y:S01]  /*14f0*/  IABS R11, R180 ;  /* 0x000000b4000b7213 */ /* 0x000fe20000000000 */
[----:B------:R-:W-:Y:S01]  /*1500*/  IMAD.MOV R8, RZ, RZ, -R8 ;  /* 0x000000ffff087224 */ /* 0x000fe200078e0a08 */
[----:B------:R-:W-:Y:S01]  /*1510*/  IABS R103, R138 ;  /* 0x0000008a00677213 */ /* 0x000fe20000000000 */
[----:B------:R-:W-:Y:S01]  /*1520*/  IMAD.MOV R10, RZ, RZ, -R7 ;  /* 0x000000ffff0a7224 */ /* 0x000fe200078e0a07 */
[----:B------:R-:W-:Y:S01]  /*1530*/  IABS R115, R126 ;  /* 0x0000007e00737213 */ /* 0x000fe20000000000 */
[C---:B------:R-:W-:Y:S01]  /*1540*/  IMAD R7, R0.reuse, R8, R13 ;  /* 0x0000000800077224 */ /* 0x040fe200078e020d */
[----:B------:R-:W-:Y:S01]  /*1550*/  IABS R107, R134 ;  /* 0x00000086006b7213 */ /* 0x000fe20000000000 */
[----:B------:R-:W-:Y:S01]  /*1560*/  IMAD.MOV.U32 R13, RZ, RZ, R11 ;  /* 0x000000ffff0d7224 */ /* 0x000fe200078e000b */
[----:B------:R-:W-:Y:S01]  /*1570*/  IABS R119, R122 ;  /* 0x0000007a00777213 */ /* 0x000fe20000000000 */
[----:B------:R-:W-:Y:S01]  /*1580*/  IMAD R9, R0, R10, R9 ;  /* 0x0000000a00097224 */ /* 0x000fe200078e0209 */
[----:B------:R-:W-:Y:S01]  /*1590*/  IABS R113, R128 ;  /* 0x0000008000717213 */ /* 0x000fe20000000000 */
[----:B------:R-:W-:Y:S01]  /*15a0*/  IMAD.HI.U32 R8, R4, R13, RZ ;  /* 0x0000000d04087227 */ /* 0x000fe200078e00ff */
[----:B------:R-:W-:-:S02]  /*15b0*/  IABS R127, R116 ;  /* 0x00000074007f7213 */ /* 0x000fc40000000000 */
[----:B------:R-:W-:Y:S01]  /*15c0*/  IABS R117, R124 ;  /* 0x0000007c00757213 */ /* 0x000fe20000000000 */
[----:B------:R-:W-:Y:S01]  /*15d0*/  IMAD.HI.U32 R10, R4, R15, RZ ;  /* 0x0000000f040a7227 */ /* 0x000fe200078e00ff */
[----:B------:R-:W-:Y:S02]  /*15e0*/  IABS R125, R246 ;  /* 0x000000f6007d7213 */ /* 0x000fe40000000000 */
[----:B------:R-:W-:Y:S01]  /*15f0*/  ISETP.GT.U32.AND P2, PT, R0, R5, PT ;  /* 0x000000050000720c */ /* 0x000fe20003f44070 */
[----:B------:R-:W-:Y:S01]  /*1600*/  IMAD.HI.U32 R11, R4, R17, RZ ;  /* 0x00000011040b7227 */ /* 0x000fe200078e00ff */
[C---:B------:R-:W-:Y:S02]  /*1610*/  ISETP.GT.U32.AND P3, PT, R0.reuse, R7, PT ;  /* 0x000000070000720c */ /* 0x040fe40003f64070 */
[C---:B------:R-:W-:Y:S01]  /*1620*/  ISETP.GT.U32.AND P5, PT, R0.reuse, R9, PT ;  /* 0x000000090000720c */ /* 0x040fe20003fa4070 */
[----:B------:R-:W-:Y:S01]  /*1630*/  IMAD.MOV R12, RZ, RZ, -R8 ;  /* 0x000000ffff0c7224 */ /* 0x000fe200078e0a08 */
[----:B------:R-:W-:Y:S01]  /*1640*/  IABS R31, R173 ;  /* 0x000000ad001f7213 */ /* 0x000fe20000000000 */
[----:B------:R-:W-:Y:S01]  /*1650*/  IMAD.MOV R10, RZ, RZ, -R10 ;  /* 0x000000ffff0a7224 */ /* 0x000fe200078e0a0a */
[----:B------:R-:W-:Y:S01]  /*1660*/  IABS R41, R168 ;  /* 0x000000a800297213 */ /* 0x000fe20000000000 */
[----:B------:R-:W-:Y:S01]  /*1670*/  IMAD.MOV R14, RZ, RZ, -R11 ;  /* 0x000000ffff0e7224 */ /* 0x000fe200078e0a0b */
[----:B------:R-:W-:Y:S01]  /*1680*/  IABS R51, R163 ;  /* 0x000000a300337213 */ /* 0x000fe20000000000 */
[C---:B------:R-:W-:Y:S01]  /*1690*/  IMAD R11, R0.reuse, R12, R13 ;  /* 0x0000000c000b7224 */ /* 0x040fe200078e020d */
[----:B------:R-:W-:Y:S01]  /*16a0*/  IABS R61, R158 ;  /* 0x0000009e003d7213 */ /* 0x000fe20000000000 */
[----:B------:R-:W-:Y:S01]  /*16b0*/  IMAD R13, R0, R10, R15 ;  /* 0x0000000a000d7224 */ /* 0x000fe200078e020f */
[----:B------:R-:W-:Y:S01]  /*16c0*/  IABS R71, R153 ;  /* 0x0000009900477213 */ /* 0x000fe20000000000 */
[----:B------:R-:W-:Y:S01]  /*16d0*/  IMAD.HI.U32 R10, R4, R23, RZ ;  /* 0x00000017040a7227 */ /* 0x000fe200078e00ff */
[----:B------:R-:W-:-:S02]  /*16e0*/  ISETP.GT.U32.AND P4, PT, R0, R11, PT ;  /* 0x0000000b0000720c */ /* 0x000fc40003f84070 */
[----:B------:R-:W-:Y:S01]  /*16f0*/  ISETP.GT.U32.AND P0, PT, R0, R13, PT ;  /* 0x0000000d0000720c */ /* 0x000fe20003f04070 */
[----:B------:R-:W-:Y:S01]  /*1700*/  IMAD.MOV R10, RZ, RZ, -R10 ;  /* 0x000000ffff0a7224 */ /* 0x000fe200078e0a0a */
[----:B------:R-:W-:Y:S01]  /*1710*/  IABS R81, R150 ;  /* 0x0000009600517213 */ /* 0x000fe20000000000 */
[----:B------:R-:W-:Y:S01]  /*1720*/  IMAD.HI.U32 R8, R4, R19, RZ ;  /* 0x0000001304087227 */ /* 0x000fe200078e00ff */
[----:B------:R-:W-:Y:S02]  /*1730*/  IABS R91, R145 ;  /* 0x00000091005b7213 */ /* 0x000fe40000000000 */
[----:B------:R-:W-:Y:S01]  /*1740*/  IABS R101, R140 ;  /* 0x0000008c00657213 */ /* 0x000fe20000000000 */
[----:B------:R-:W-:Y:S01]  /*1750*/  IMAD R23, R0, R10, R23 ;  /* 0x0000000a00177224 */ /* 0x000fe200078e0217 */
[----:B------:R-:W-:Y:S01]  /*1760*/  IABS R111, R130 ;  /* 0x00000082006f7213 */ /* 0x000fe20000000000 */
[----:B------:R-:W-:Y:S01]  /*1770*/  IMAD.HI.U32 R10, R4, R27, RZ ;  /* 0x0000001b040a7227 */ /* 0x000fe200078e00ff */
[----:B------:R-:W-:-:S02]  /*1780*/  IABS R123, R118 ;  /* 0x00000076007b7213 */ /* 0x000fc40000000000 */
[----:B------:R-:W-:Y:S01]  /*1790*/  IABS R121, R120 ;  /* 0x0000007800797213 */ /* 0x000fe20000000000 */
[----:B------:R-:W-:Y:S01]  /*17a0*/  IMAD.MOV R10, RZ, RZ, -R10 ;  /* 0x000000ffff0a7224 */ /* 0x000fe200078e0a0a */
[----:B------:R-:W-:Y:S01]  /*17b0*/  IABS R129, R114 ;  /* 0x0000007200817213 */ /* 0x000fe20000000000 */
[----:B------:R-:W-:Y:S01]  /*17c0*/  IMAD.MOV R8, RZ, RZ, -R8 ;  /* 0x000000ffff087224 */ /* 0x000fe200078e0a08 */
[----:B------:R-:W-:Y:S01]  /*17d0*/  IABS R135, R110 ;  /* 0x0000006e00877213 */ /* 0x000fe20000000000 */
[----:B------:R-:W-:Y:S01]  /*17e0*/  IMAD R27, R0, R10, R27 ;  /* 0x0000000a001b7224 */ /* 0x000fe200078e021b */
[----:B------:R-:W-:Y:S01]  /*17f0*/  IABS R29, R104 ;  /* 0x00000068001d7213 */ /* 0x000fe20000000000 */
[----:B------:R-:W-:Y:S01]  /*1800*/  IMAD.HI.U32 R10, R4, R35, RZ ;  /* 0x00000023040a7227 */ /* 0x000fe200078e00ff */
[----:B------:R-:W-:Y:S02]  /*1810*/  IABS R131, R112 ;  /* 0x0000007000837213 */ /* 0x000fe40000000000 */
[----:B------:R-:W-:Y:S01]  /*1820*/  IABS R137, R108 ;  /* 0x0000006c00897213 */ /* 0x000fe20000000000 */
[----:B------:R-:W-:Y:S01]  /*1830*/  IMAD.MOV R10, RZ, RZ, -R10 ;  /* 0x000000ffff0a7224 */ /* 0x000fe200078e0a0a */
[----:B------:R-:W-:Y:S01]  /*1840*/  IABS R139, R106 ;  /* 0x0000006a008b7213 */ /* 0x000fe20000000000 */
[----:B------:R-:W-:Y:S01]  /*1850*/  IMAD R15, R0, R14, R17 ;  /* 0x0000000e000f7224 */ /* 0x000fe200078e0211 */
[----:B------:R-:W-:Y:S01]  /*1860*/  LOP3.LUT R20, R20, 0x400, R133, 0xf8, !PT ;  /* 0x0000040014147812 */ /* 0x000fe200078ef885 */
[----:B------:R-:W-:Y:S01]  /*1870*/  IMAD R35, R0, R10, R35 ;  /* 0x0000000a00237224 */ /* 0x000fe200078e0223 */
[----:B------:R-:W-:Y:S01]  /*1880*/  SHF.R.S32.HI R26, RZ, 0x6, R26 ;  /* 0x00000006ff1a7819 */ /* 0x000fe2000001141a */
[----:B------:R-:W-:Y:S01]  /*1890*/  IMAD.HI.U32 R10, R4, R39, RZ ;  /* 0x00000027040a7227 */ /* 0x000fe200078e00ff */
[----:B------:R-:W-:-:S03]  /*18a0*/  ISETP.GT.U32.AND P6, PT, R0, R15, PT ;  /* 0x0000000f0000720c */ /* 0x000fc60003fc4070 */
[----:B------:R-:W-:Y:S02]  /*18b0*/  IMAD.MOV R10, RZ, RZ, -R10 ;  /* 0x000000ffff0a7224 */ /* 0x000fe400078e0a0a */
[C---:B------:R-:W-:Y:S02]  /*18c0*/  IMAD R17, R0.reuse, R8, R19 ;  /* 0x0000000800117224 */ /* 0x040fe400078e0213 */
[----:B------:R-:W-:Y:S02]  /*18d0*/  IMAD R39, R0, R10, R39 ;  /* 0x0000000a00277224 */ /* 0x000fe400078e0227 */
[----:B------:R-:W-:-:S04]  /*18e0*/  IMAD.HI.U32 R10, R4, R45, RZ ;  /* 0x0000002d040a7227 */ /* 0x000fc800078e00ff */
[----:B------:R-:W-:Y:S02]  /*18f0*/  IMAD.MOV R10, RZ, RZ, -R10 ;  /* 0x000000ffff0a7224 */ /* 0x000fe400078e0a0a */
[----:B------:R-:W-:-:S04]  /*1900*/  IMAD.HI.U32 R8, R4, R25, RZ ;  /* 0x0000001904087227 */ /* 0x000fc800078e00ff */
[----:B------:R-:W-:Y:S02]  /*1910*/  IMAD R45, R0, R10, R45 ;  /* 0x0000000a002d7224 */ /* 0x000fe400078e022d */
[----:B------:R-:W-:-:S04]  /*1920*/  IMAD.HI.U32 R10, R4, R49, RZ ;  /* 0x00000031040a7227 */ /* 0x000fc800078e00ff */
[----:B------:R-:W-:Y:S02]  /*1930*/  IMAD.MOV R10, RZ, RZ, -R10 ;  /* 0x000000ffff0a7224 */ /* 0x000fe400078e0a0a */
[----:B------:R-:W-:Y:S02]  /*1940*/  IMAD.MOV R14, RZ, RZ, -R8 ;  /* 0x000000ffff0e7224 */ /* 0x000fe400078e0a08 */
        /* <DEDUP_REMOVED lines=8> */
[C---:B------:R-:W-:Y:S02]  /*19d0*/  IMAD R33, R0.reuse, R8, R33 ;  /* 0x0000000800217224 */ /* 0x040fe400078e0221 */
[----:B------:R-:W-:Y:S02]  /*19e0*/  IMAD R59, R0, R10, R59 ;  /* 0x0000000a003b7224 */ /* 0x000fe400078e023b */
[----:B------:R-:W-:-:S04]  /*19f0*/  IMAD.HI.U32 R8, R4, R37, RZ ;  /* 0x0000002504087227 */ /* 0x000fc800078e00ff */
[----:B------:R-:W-:-:S04]  /*1a00*/  IMAD.HI.U32 R10, R4, R65, RZ ;  /* 0x00000041040a7227 */ /* 0x000fc800078e00ff */
[----:B------:R-:W-:Y:S02]  /*1a10*/  IMAD R25, R0, R14, R25 ;  /* 0x0000000e00197224 */ /* 0x000fe400078e0219 */
[----:B------:R-:W-:Y:S02]  /*1a20*/  IMAD.MOV R14, RZ, RZ, -R8 ;  /* 0x000000ffff0e7224 */ /* 0x000fe400078e0a08 */
[----:B------:R-:W-:Y:S02]  /*1a30*/  IMAD.MOV R10, RZ, RZ, -R10 ;  /* 0x000000ffff0a7224 */ /* 0x000fe400078e0a0a */
[----:B------:R-:W-:-:S04]  /*1a40*/  IMAD.HI.U32 R8, R4, R43, RZ ;  /* 0x0000002b04087227 */ /* 0x000fc800078e00ff */
[----:B------:R-:W-:Y:S02]  /*1a50*/  IMAD R65, R0, R10, R65 ;  /* 0x0000000a00417224 */ /* 0x000fe400078e0241 */
[----:B------:R-:W-:Y:S02]  /*1a60*/  IMAD.MOV R8, RZ, RZ, -R8 ;  /* 0x000000ffff087224 */ /* 0x000fe400078e0a08 */
[----:B------:R-:W-:-:S04]  /*1a70*/  IMAD.HI.U32 R10, R4, R69, RZ ;  /* 0x00000045040a7227 */ /* 0x000fc800078e00ff */
[----:B------:R-:W-:Y:S02]  /*1a80*/  IMAD R43, R0, R8, R43 ;  /* 0x00000008002b7224 */ /* 0x000fe400078e022b */
[----:B------:R-:W-:Y:S02]  /*1a90*/  IMAD.MOV R10, RZ, RZ, -R10 ;  /* 0x000000ffff0a7224 */ /* 0x000fe400078e0a0a */
[----:B------:R-:W-:-:S04]  /*1aa0*/  IMAD.HI.U32 R8, R4, R47, RZ ;  /* 0x0000002f04087227 */ /* 0x000fc800078e00ff */
[C---:B------:R-:W-:Y:S02]  /*1ab0*/  IMAD R37, R0.reuse, R14, R37 ;  /* 0x0000000e00257224 */ /* 0x040fe400078e0225 */
[----:B------:R-:W-:Y:S02]  /*1ac0*/  IMAD R69, R0, R10, R69 ;  /* 0x0000000a00457224 */ /* 0x000fe400078e0245 */
[----:B------:R-:W-:Y:S02]  /*1ad0*/  IMAD.MOV R14, RZ, RZ, -R8 ;  /* 0x000000ffff0e7224 */ /* 0x000fe400078e0a08 */
[----:B------:R-:W-:-:S04]  /*1ae0*/  IMAD.HI.U32 R10, R4, R75, RZ ;  /* 0x0000004b040a7227 */ /* 0x000fc800078e00ff */
        /* <DEDUP_REMOVED lines=17> */
[C---:B------:R-:W-:Y:S02]  /*1c00*/  IMAD R85, R0.reuse, R10, R85 ;  /* 0x0000000a00557224 */ /* 0x040fe400078e0255 */
[----:B------:R-:W-:Y:S02]  /*1c10*/  IMAD R57, R0, R14, R57 ;  /* 0x0000000e00397224 */ /* 0x000fe400078e0239 */
[----:B------:R-:W-:-:S04]  /*1c20*/  IMAD.HI.U32 R10, R4, R89, RZ ;  /* 0x00000059040a7227 */ /* 0x000fc800078e00ff */
[----:B------:R-:W-:Y:S02]  /*1c30*/  IMAD.MOV R14, RZ, RZ, -R8 ;  /* 0x000000ffff0e7224 */ /* 0x000fe400078e0a08 */
[----:B------:R-:W-:-:S04]  /*1c40*/  IMAD.HI.U32 R8, R4, R73, RZ ;  /* 0x0000004904087227 */ /* 0x000fc800078e00ff */
[----:B------:R-:W-:Y:S02]  /*1c50*/  IMAD.MOV R10, RZ, RZ, -R10 ;  /* 0x000000ffff0a7224 */ /* 0x000fe400078e0a0a */
[----:B------:R-:W-:Y:S02]  /*1c60*/  IMAD.MOV R8, RZ, RZ, -R8 ;  /* 0x000000ffff087224 */ /* 0x000fe400078e0a08 */
[----:B------:R-:W-:Y:S02]  /*1c70*/  IMAD R89, R0, R10, R89 ;  /* 0x0000000a00597224 */ /* 0x000fe400078e0259 */
[----:B------:R-:W-:-:S04]  /*1c80*/  IMAD.HI.U32 R10, R4, R95, RZ ;  /* 0x0000005f040a7227 */ /* 0x000fc800078e00ff */
[----:B------:R-:W-:Y:S02]  /*1c90*/  IMAD R73, R0, R8, R73 ;  /* 0x0000000800497224 */ /* 0x000fe400078e0249 */
[----:B------:R-:W-:-:S04]  /*1ca0*/  IMAD.HI.U32 R8, R4, R77, RZ ;  /* 0x0000004d04087227 */ /* 0x000fc800078e00ff */
[----:B------:R-:W-:Y:S02]  /*1cb0*/  IMAD.MOV R10, RZ, RZ, -R10 ;  /* 0x000000ffff0a7224 */ /* 0x000fe400078e0a0a */
[----:B------:R-:W-:Y:S02]  /*1cc0*/  IMAD R67, R0, R14, R67 ;  /* 0x0000000e00437224 */ /* 0x000fe400078e0243 */
        /* <DEDUP_REMOVED lines=8> */
[----:B------:R-:W-:Y:S02]  /*1d50*/  IMAD R99, R0, R10, R99 ;  /* 0x0000000a00637224 */ /* 0x000fe400078e0263 */
[----:B------:R-:W-:-:S04]  /*1d60*/  IMAD.HI.U32 R10, R4, R105, RZ ;  /* 0x00000069040a7227 */ /* 0x000fc800078e00ff */
[----:B------:R-:W-:Y:S02]  /*1d70*/  IMAD R77, R0, R14, R77 ;  /* 0x0000000e004d7224 */ /* 0x000fe400078e024d */
        /* <DEDUP_REMOVED lines=30> */
[C---:B------:R-:W-:Y:S02]  /*1f60*/  IMAD R107, R0.reuse, R14, R107 ;  /* 0x0000000e006b7224 */ /* 0x040fe400078e026b */
[----:B------:R-:W-:Y:S02]  /*1f70*/  IMAD.MOV R14, RZ, RZ, -R8 ;  /* 0x000000ffff0e7224 */ /* 0x000fe400078e0a08 */
[----:B------:R-:W-:Y:S02]  /*1f80*/  IMAD R127, R0, R10, R127 ;  /* 0x0000000a007f7224 */ /* 0x000fe400078e027f */
[----:B------:R-:W-:-:S04]  /*1f90*/  IMAD.HI.U32 R10, R4, R125, RZ ;  /* 0x0000007d040a7227 */ /* 0x000fc800078e00ff */
[C---:B------:R-:W-:Y:S02]  /*1fa0*/  IMAD R117, R0.reuse, R14, R117 ;  /* 0x0000000e00757224 */ /* 0x040fe400078e0275 */
[----:B------:R-:W-:Y:S02]  /*1fb0*/  IMAD.MOV R14, RZ, RZ, -R10 ;  /* 0x000000ffff0e7224 */ /* 0x000fe400078e0a0a */
[--C-:B------:R-:W-:Y:S01]  /*1fc0*/  @!P2 IMAD.IADD R5, R5, 0x1, -R0.reuse ;  /* 0x000000010505a824 */ /* 0x100fe200078e0a00 */
[C---:B------:R-:W-:Y:S01]  /*1fd0*/  ISETP.GT.U32.AND P2, PT, R0.reuse, R23, PT ;  /* 0x000000170000720c */ /* 0x040fe20003f44070 */
[C---:B------:R-:W-:Y:S02]  /*1fe0*/  IMAD R125, R0.reuse, R14, R125 ;  /* 0x0000000e007d7224 */ /* 0x040fe400078e027d */
[--C-:B------:R-:W-:Y:S01]  /*1ff0*/  @!P3 IMAD.IADD R7, R7, 0x1, -R0.reuse ;  /* 0x000000010707b824 */ /* 0x100fe200078e0a00 */
[C---:B------:R-:W-:Y:S01]  /*2000*/  ISETP.GT.U32.AND P3, PT, R0.reuse, R25, PT ;  /* 0x000000190000720c */ /* 0x040fe20003f64070 */
[----:B------:R-:W-:Y:S01]  /*2010*/  @!P0 IMAD.IADD R13, R13, 0x1, -R0 ;  /* 0x000000010d0d8824 */ /* 0x000fe200078e0a00 */
[----:B------:R-:W-:Y:S01]  /*2020*/  ISETP.GT.U32.AND P1, PT, R0, R125, PT ;  /* 0x0000007d0000720c */ /* 0x000fe20003f24070 */
[----:B------:R-:W-:Y:S01]  /*2030*/  IMAD.HI.U32 R12, R4, R31, RZ ;  /* 0x0000001f040c7227 */ /* 0x000fe200078e00ff */
[----:B------:R-:W-:-:S03]  /*2040*/  ISETP.GT.U32.AND P0, PT, R0, R33, PT ;  /* 0x000000210000720c */ /* 0x000fc60003f04070 */
[----:B------:R-:W-:Y:S02]  /*2050*/  IMAD.MOV R12, RZ, RZ, -R12 ;  /* 0x000000ffff0c7224 */ /* 0x000fe400078e0a0c */
[--C-:B------:R-:W-:Y:S01]  /*2060*/  @!P2 IMAD.IADD R23, R23, 0x1, -R0.reuse ;  /* 0x000000011717a824 */ /* 0x100fe200078e0a00 */
[C---:B------:R-:W-:Y:S01]  /*2070*/  ISETP.GT.U32.AND P2, PT, R0.reuse, R7, PT ;  /* 0x000000070000720c */ /* 0x040fe20003f44070 */
[--C-:B------:R-:W-:Y:S01]  /*2080*/  @!P5 IMAD.IADD R9, R9, 0x1, -R0.reuse ;  /* 0x000000010909d824 */ /* 0x100fe200078e0a00 */
[C---:B------:R-:W-:Y:S01]  /*2090*/  ISETP.GT.U32.AND P5, PT, R0.reuse, R27, PT ;  /* 0x0000001b0000720c */ /* 0x040fe20003fa4070 */
[C---:B------:R-:W-:Y:S02]  /*20a0*/  IMAD R31, R0.reuse, R12, R31 ;  /* 0x0000000c001f7224 */ /* 0x040fe400078e021f */
[--C-:B------:R-:W-:Y:S01]  /*20b0*/  @!P1 IMAD.IADD R125, R125, 0x1, -R0.reuse ;  /* 0x000000017d7d9824 */ /* 0x100fe200078e0a00 */
[----:B------:R-:W-:Y:S01]  /*20c0*/  ISETP.GT.U32.AND P1, PT, R0, R17, PT ;  /* 0x000000110000720c */ /* 0x000fe20003f24070 */
[----:B------:R-:W-:-:S02]  /*20d0*/  @!P6 IMAD.IADD R15, R15, 0x1, -R0 ;  /* 0x000000010f0fe824 */ /* 0x000fc400078e0a00 */
[--C-:B------:R-:W-:Y:S01]  /*20e0*/  @!P3 IMAD.IADD R25, R25, 0x1, -R0.reuse ;  /* 0x000000011919b824 */ /* 0x100fe200078e0a00 */
[C---:B------:R-:W-:Y:S01]  /*20f0*/  ISETP.GT.U32.AND P3, PT, R0.reuse, R9, PT ;  /* 0x000000090000720c */ /* 0x040fe20003f64070 */
        /* <DEDUP_REMOVED lines=8> */
[----:B------:R-:W-:Y:S01]  /*2180*/  @!P1 IMAD.IADD R17, R17, 0x1, -R0 ;  /* 0x0000000111119824 */ /* 0x000fe200078e0a00 */
[----:B------:R-:W-:Y:S01]  /*2190*/  ISETP.GT.U32.AND P1, PT, R0, R5, PT ;  /* 0x000000050000720c */ /* 0x000fe20003f24070 */
[----:B------:R-:W-:Y:S01]  /*21a0*/  IMAD.HI.U32 R12, R4, R41, RZ ;  /* 0x00000029040c7227 */ /* 0x000fe200078e00ff */
[----:B------:R-:W-:-:S03]  /*21b0*/  ISETP.GT.U32.AND P6, PT, R0, R125, PT ;  /* 0x0000007d0000720c */ /* 0x000fc60003fc4070 */
        /* <DEDUP_REMOVED lines=10> */
[----:B------:R-:W-:-:S02]  /*2260*/  IMAD.MOV R12, RZ, RZ, -R12 ;  /* 0x000000ffff0c7224 */ /* 0x000fc400078e0a0c */
[--C-:B------:R-:W-:Y:S01]  /*2270*/  @!P5 IMAD.IADD R11, R11, 0x1, -R0.reuse ;  /* 0x000000010b0bd824 */ /* 0x100fe200078e0a00 */
[C---:B------:R-:W-:Y:S01]  /*2280*/  ISETP.GT.U32.AND P5, PT, R0.reuse, R27, PT ;  /* 0x0000001b0000720c */ /* 0x040fe20003fa4070 */
[----:B------:R-:W-:Y:S02]  /*2290*/  IMAD R41, R0, R12, R41 ;  /* 0x0000000c00297224 */ /* 0x000fe400078e0229 */
[----:B------:R-:W-:Y:S02]  /*22a0*/  @!P3 IMAD.IADD R25, R25, 0x1, -R0 ;  /* 0x000000011919b824 */ /* 0x000fe400078e0a00 */
        /* <DEDUP_REMOVED lines=8> */
[----:B------:R-:W-:Y:S01]  /*2330*/  @!P2 IMAD.IADD R39, R39, 0x1, -R0 ;  /* 0x000000012727a824 */ /* 0x000fe200078e0a00 */
[C---:B------:R-:W-:Y:S01]  /*2340*/  ISETP.GT.U32.AND P2, PT, R0.reuse, R53, PT ;  /* 0x000000350000720c */ /* 0x040fe20003f44070 */
[----:B------:R-:W-:Y:S02]  /*2350*/  IMAD.MOV R12, RZ, RZ, -R12 ;  /* 0x000000ffff0c7224 */ /* 0x000fe400078e0a0c */
[----:B------:R-:W-:Y:S01]  /*2360*/  @!P5 IMAD.IADD R27, R27, 0x1, -R0 ;  /* 0x000000011b1bd824 */ /* 0x000fe200078e0a00 */
[C---:B------:R-:W-:Y:S01]  /*2370*/  ISETP.GT.U32.AND P5, PT, R0.reuse, R43, PT ;  /* 0x0000002b0000720c */ /* 0x040fe20003fa4070 */
[----:B------:R-:W-:-:S02]  /*2380*/  IMAD R51, R0, R12, R51 ;  /* 0x0000000c00337224 */ /* 0x000fc400078e0233 */
        /* <DEDUP_REMOVED lines=20> */
[----:B------:R-:W-:-:S04]  /*24d0*/  IMAD.HI.U32 R12, R4, R61, RZ ;  /* 0x0000003d040c7227 */ /* 0x000fc800078e00ff */
        /* <DEDUP_REMOVED lines=18> */
[--C-:B------:R-:W-:Y:S01]  /*2600*/  @!P4 IMAD.IADD R59, R59, 0x1, -R0.reuse ;  /* 0x000000013b3bc824 */ /* 0x100fe200078e0a00 */
[C---:B------:R-:W-:Y:S01]  /*2610*/  ISETP.GT.U32.AND P4, PT, R0.reuse, R47, PT ;  /* 0x0000002f0000720c */ /* 0x040fe20003f84070 */
[--C-:B------:R-:W-:Y:S01]  /*2620*/  @!P0 IMAD.IADD R49, R49, 0x1, -R0.reuse ;  /* 0x0000000131318824 */ /* 0x100fe200078e0a00 */
[C---:B------:R-:W-:Y:S01]  /*2630*/  ISETP.GT.U32.AND P0, PT, R0.reuse, R63, PT ;  /* 0x0000003f0000720c */ /* 0x040fe20003f04070 */
[----:B------:R-:W-:Y:S01]  /*2640*/  @!P2 IMAD.IADD R53, R53, 0x1, -R0 ;  /* 0x000000013535a824 */ /* 0x000fe200078e0a00 */
[C---:B------:R-:W-:Y:S01]  /*2650*/  ISETP.GT.U32.AND P2, PT, R0.reuse, R67, PT ;  /* 0x000000430000720c */ /* 0x040fe20003f44070 */
[----:B------:R-:W-:-:S02]  /*2660*/  IMAD R71, R0, R12, R71 ;  /* 0x0000000c00477224 */ /* 0x000fc400078e0247 */
[----:B------:R-:W-:-:S04]  /*2670*/  IMAD.HI.U32 R12, R4, R81, RZ ;  /* 0x00000051040c7227 */ /* 0x000fc800078e00ff */
[----:B------:R-:W-:Y:S02]  /*2680*/  IMAD.MOV R12, RZ, RZ, -R12 ;  /* 0x000000ffff0c7224 */ /* 0x000fe400078e0a0c */
[--C-:B------:R-:W-:Y:S01]  /*2690*/  @!P5 IMAD.IADD R45, R45, 0x1, -R0.reuse ;  /* 0x000000012d2dd824 */ /* 0x100fe200078e0a00 */
[C---:B------:R-:W-:Y:S01]  /*26a0*/  ISETP.GT.U32.AND P5, PT, R0.reuse, R57, PT ;  /* 0x000000390000720c */ /* 0x040fe20003fa4070 */
[C---:B------:R-:W-:Y:S02]  /*26b0*/  IMAD R81, R0.reuse, R12, R81 ;  /* 0x0000000c00517224 */ /* 0x040fe400078e0251 */
        /* <DEDUP_REMOVED lines=106> */
[----:B------:R-:W-:-:S04]  /*2d60*/  IMAD.HI.U32 R12, R4, R121, RZ ;  /* 0x00000079040c7227 */ /* 0x000fc800078e00ff */
[----:B------:R-:W-:Y:S02]  /*2d70*/  IMAD.MOV R8, RZ, RZ, -R8 ;  /* 0x000000ffff087224 */ /* 0x000fe400078e0a08 */
[----:B------:R-:W-:Y:S02]  /*2d80*/  IMAD.MOV R12, RZ, RZ, -R12 ;  /* 0x000000ffff0c7224 */ /* 0x000fe400078e0a0c */
[C---:B------:R-:W-:Y:S02]  /*2d90*/  IMAD R123, R0.reuse, R8, R123 ;  /* 0x00000008007b7224 */ /* 0x040fe400078e027b */
[--C-:B------:R-:W-:Y:S01]  /*2da0*/  @!P5 IMAD.IADD R89, R89, 0x1, -R0.reuse ;  /* 0x000000015959d824 */ /* 0x100fe200078e0a00 */
[C---:B------:R-:W-:Y:S01]  /*2db0*/  ISETP.GT.U32.AND P5, PT, R0.reuse, R103, PT ;  /* 0x000000670000720c */ /* 0x040fe20003fa4070 */
[----:B------:R-:W-:Y:S01]  /*2dc0*/  @!P6 IMAD.IADD R91, R91, 0x1, -R0 ;  /* 0x000000015b5be824 */ /* 0x000fe200078e0a00 */
[----:B------:R-:W-:Y:S01]  /*2dd0*/  ISETP.GT.U32.AND P6, PT, R0, R109, PT ;  /* 0x0000006d0000720c */ /* 0x000fe20003fc4070 */
[----:B------:R-:W-:-:S04]  /*2de0*/  IMAD.HI.U32 R8, R4, R129, RZ ;  /* 0x0000008104087227 */ /* 0x000fc800078e00ff */
[--C-:B------:R-:W-:Y:S01]  /*2df0*/  @!P1 IMAD.IADD R95, R95, 0x1, -R0.reuse ;  /* 0x000000015f5f9824 */ /* 0x100fe200078e0a00 */
[C---:B------:R-:W-:Y:S01]  /*2e00*/  ISETP.GT.U32.AND P1, PT, R0.reuse, R107, PT ;  /* 0x0000006b0000720c */ /* 0x040fe20003f24070 */
[C---:B------:R-:W-:Y:S02]  /*2e10*/  IMAD R121, R0.reuse, R12, R121 ;  /* 0x0000000c00797224 */ /* 0x040fe400078e0279 */
[--C-:B------:R-:W-:Y:S01]  /*2e20*/  @!P4 IMAD.IADD R101, R101, 0x1, -R0.reuse ;  /* 0x000000016565c824 */ /* 0x100fe200078e0a00 */
[C---:B------:R-:W-:Y:S01]  /*2e30*/  ISETP.GT.U32.AND P4, PT, R0.reuse, R115, PT ;  /* 0x000000730000720c */ /* 0x040fe20003f84070 */
[--C-:B------:R-:W-:Y:S01]  /*2e40*/  @!P0 IMAD.IADD R105, R105, 0x1, -R0.reuse ;  /* 0x0000000169698824 */ /* 0x100fe200078e0a00 */
[C---:B------:R-:W-:Y:S01]  /*2e50*/  ISETP.GT.U32.AND P0, PT, R0.reuse, R119, PT ;  /* 0x000000770000720c */ /* 0x040fe20003f04070 */
[----:B------:R-:W-:Y:S01]  /*2e60*/  @!P2 IMAD.IADD R111, R111, 0x1, -R0 ;  /* 0x000000016f6fa824 */ /* 0x000fe200078e0a00 */
[----:B------:R-:W-:Y:S01]  /*2e70*/  ISETP.GT.U32.AND P2, PT, R0, R127, PT ;  /* 0x0000007f0000720c */ /* 0x000fe20003f44070 */
[----:B------:R-:W-:-:S02]  /*2e80*/  IMAD.MOV R12, RZ, RZ, -R8 ;  /* 0x000000ffff0c7224 */ /* 0x000fc400078e0a08 */
[----:B------:R-:W-:-:S04]  /*2e90*/  IMAD.HI.U32 R8, R4, R135, RZ ;  /* 0x0000008704087227 */ /* 0x000fc800078e00ff */
[----:B------:R-:W-:-:S04]  /*2ea0*/  IMAD.HI.U32 R6, R6, R29, RZ ;  /* 0x0000001d06067227 */ /* 0x000fc800078e00ff */
[----:B------:R-:W-:Y:S02]  /*2eb0*/  IMAD.MOV R8, RZ, RZ, -R8 ;  /* 0x000000ffff087224 */ /* 0x000fe400078e0a08 */
[----:B------:R-:W-:Y:S02]  /*2ec0*/  IMAD.MOV R6, RZ, RZ, -R6 ;  /* 0x000000ffff067224 */ /* 0x000fe400078e0a06 */
[----:B------:R-:W-:-:S04]  /*2ed0*/  IMAD.HI.U32 R10, R4, R131, RZ ;  /* 0x00000083040a7227 */ /* 0x000fc800078e00ff */
[C---:B------:R-:W-:Y:S02]  /*2ee0*/  IMAD R129, R0.reuse, R12, R129 ;  /* 0x0000000c00817224 */ /* 0x040fe400078e0281 */
[----:B------:R-:W-:Y:S02]  /*2ef0*/  IMAD R135, R0, R8, R135 ;  /* 0x0000000800877224 */ /* 0x000fe400078e0287 */
[----:B------:R-:W-:Y:S01]  /*2f00*/  IMAD R29, R2, R6, R29 ;  /* 0x00000006021d7224 */ /* 0x000fe200078e021d */
[----:B------:R-:W-:Y:S01]  /*2f10*/  LOP3.LUT R6, R3, 0xc00, R250, 0xf8, !PT ;  /* 0x00000c0003067812 */ /* 0x000fe200078ef8fa */
        /* <DEDUP_REMOVED lines=8> */
[----:B------:R-:W-:Y:S01]  /*2fa0*/  IMAD.MOV R14, RZ, RZ, -R10 ;  /* 0x000000ffff0e7224 */ /* 0x000fe200078e0a0a */
[----:B------:R-:W-:Y:S01]  /*2fb0*/  LOP3.LUT R21, R6, R21, RZ, 0xfc, !PT ;  /* 0x0000001506157212 */ /* 0x000fe200078efcff */
[----:B------:R-:W-:-:S04]  /*2fc0*/  IMAD.HI.U32 R10, R4, R137, RZ ;  /* 0x00000089040a7227 */ /* 0x000fc800078e00ff */
[--C-:B------:R-:W-:Y:S01]  /*2fd0*/  @!P4 IMAD.IADD R115, R115, 0x1, -R0.reuse ;  /* 0x000000017373c824 */ /* 0x100fe200078e0a00 */
[C---:B------:R-:W-:Y:S01]  /*2fe0*/  ISETP.GT.U32.AND P4, PT, R0.reuse, R129, PT ;  /* 0x000000810000720c */ /* 0x040fe20003f84070 */
[--C-:B------:R-:W-:Y:S01]  /*2ff0*/  @!P0 IMAD.IADD R119, R119, 0x1, -R0.reuse ;  /* 0x0000000177778824 */ /* 0x100fe200078e0a00 */
[----:B------:R-:W-:Y:S01]  /*3000*/  ISETP.GT.U32.AND P0, PT, R0, R135, PT ;  /* 0x000000870000720c */ /* 0x000fe20003f04070 */
[----:B------:R-:W-:Y:S01]  /*3010*/  @!P2 IMAD.IADD R127, R127, 0x1, -R0 ;  /* 0x000000017f7fa824 */ /* 0x000fe200078e0a00 */
[----:B------:R-:W-:Y:S01]  /*3020*/  ISETP.GT.U32.AND P2, PT, R2, R29, PT ;  /* 0x0000001d0200720c */ /* 0x000fe20003f44070 */
[----:B------:R-:W-:Y:S02]  /*3030*/  IMAD.MOV R10, RZ, RZ, -R10 ;  /* 0x000000ffff0a7224 */ /* 0x000fe400078e0a0a */
[C---:B------:R-:W-:Y:S02]  /*3040*/  IMAD R131, R0.reuse, R14, R131 ;  /* 0x0000000e00837224 */ /* 0x040fe400078e0283 */
[----:B------:R-:W-:-:S02]  /*3050*/  IMAD R137, R0, R10, R137 ;  /* 0x0000000a00897224 */ /* 0x000fc400078e0289 */
[--C-:B------:R-:W-:Y:S01]  /*3060*/  @!P3 IMAD.IADD R113, R113, 0x1, -R0.reuse ;  /* 0x000000017171b824 */ /* 0x100fe200078e0a00 */
[----:B------:R-:W-:Y:S01]  /*3070*/  LOP3.LUT P3, RZ, R184, 0x40, RZ, 0xc0, !PT ;  /* 0x00000040b8ff7812 */ /* 0x000fe2000786c0ff */
[--C-:B------:R-:W-:Y:S01]  /*3080*/  @!P5 IMAD.IADD R117, R117, 0x1, -R0.reuse ;  /* 0x000000017575d824 */ /* 0x100fe200078e0a00 */
[C---:B------:R-:W-:Y:S01]  /*3090*/  ISETP.GT.U32.AND P5, PT, R0.reuse, R131, PT ;  /* 0x000000830000720c */ /* 0x040fe20003fa4070 */
[--C-:B------:R-:W-:Y:S02]  /*30a0*/  @!P6 IMAD.IADD R123, R123, 0x1, -R0.reuse ;  /* 0x000000017b7be824 */ /* 0x100fe400078e0a00 */
[--C-:B------:R-:W-:Y:S01]  /*30b0*/  @!P1 IMAD.IADD R121, R121, 0x1, -R0.reuse ;  /* 0x0000000179799824 */ /* 0x100fe200078e0a00 */
[C---:B------:R-:W-:Y:S01]  /*30c0*/  ISETP.GT.U32.AND P1, PT, R0.reuse, R137, PT ;  /* 0x000000890000720c */ /* 0x040fe20003f24070 */
[--C-:B------:R-:W-:Y:S01]  /*30d0*/  @!P4 IMAD.IADD R129, R129, 0x1, -R0.reuse ;  /* 0x000000018181c824 */ /* 0x100fe200078e0a00 */
[C---:B------:R-:W-:Y:S01]  /*30e0*/  ISETP.GT.U32.AND P4, PT, R0.reuse, R113, PT ;  /* 0x000000710000720c */ /* 0x040fe20003f84070 */
[----:B------:R-:W-:Y:S01]  /*30f0*/  @!P0 IMAD.IADD R135, R135, 0x1, -R0 ;  /* 0x0000000187878824 */ /* 0x000fe200078e0a00 */
        /* <DEDUP_REMOVED lines=9> */
[C---:B------:R-:W-:Y:S01]  /*3190*/  IMAD R139, R0.reuse, R4, R139 ;  /* 0x00000004008b7224 */ /* 0x040fe200078e028b */
[----:B------:R-:W-:Y:S01]  /*31a0*/  SEL R4, RZ, 0x90, !P3 ;  /* 0x00000090ff047807 */ /* 0x000fe20005800000 */
[--C-:B------:R-:W-:Y:S01]  /*31b0*/  @!P4 IMAD.IADD R113, R113, 0x1, -R0.reuse ;  /* 0x000000017171c824 */ /* 0x100fe200078e0a00 */
[C---:B------:R-:W-:Y:S01]  /*31c0*/  ISETP.GT.U32.AND P3, PT, R0.reuse, R127, PT ;  /* 0x0000007f0000720c */ /* 0x040fe20003f64070 */
[--C-:B------:R-:W-:Y:S01]  /*31d0*/  @!P0 IMAD.IADD R117, R117, 0x1, -R0.reuse ;  /* 0x0000000175758824 */ /* 0x100fe200078e0a00 */
[C---:B------:R-:W-:Y:S01]  /*31e0*/  ISETP.GT.U32.AND P4, PT, R0.reuse, R129, PT ;  /* 0x000000810000720c */ /* 0x040fe20003f84070 */
[--C-:B------:R-:W-:Y:S01]  /*31f0*/  @!P2 IMAD.IADD R123, R123, 0x1, -R0.reuse ;  /* 0x000000017b7ba824 */ /* 0x100fe200078e0a00 */
[----:B------:R-:W-:Y:S01]  /*3200*/  ISETP.GT.U32.AND P0, PT, R0, R131, PT ;  /* 0x000000830000720c */ /* 0x000fe20003f04070 */
[----:B------:R-:W-:Y:S01]  /*3210*/  IMAD.MOV.U32 R3, RZ, RZ, R13 ;  /* 0x000000ffff037224 */ /* 0x000fe200078e000d */
[----:B------:R-:W-:Y:S01]  /*3220*/  ISETP.GT.U32.AND P2, PT, R2, R29, PT ;  /* 0x0000001d0200720c */ /* 0x000fe20003f44070 */
[--C-:B------:R-:W-:Y:S01]  /*3230*/  @!P5 IMAD.IADD R115, R115, 0x1, -R0.reuse ;  /* 0x000000017373d824 */ /* 0x100fe200078e0a00 */
[C---:B------:R-:W-:Y:S01]  /*3240*/  ISETP.GT.U32.AND P5, PT, R0.reuse, R137, PT ;  /* 0x000000890000720c */ /* 0x040fe20003fa4070 */
[--C-:B------:R-:W-:Y:S01]  /*3250*/  @!P1 IMAD.IADD R119, R119, 0x1, -R0.reuse ;  /* 0x0000000177779824 */ /* 0x100fe200078e0a00 */
[----:B------:R-:W-:Y:S01]  /*3260*/  ISETP.GT.U32.AND P1, PT, R0, R135, PT ;  /* 0x000000870000720c */ /* 0x000fe20003f24070 */
[----:B------:R-:W-:Y:S01]  /*3270*/  IMAD.SHL.U32 R19, R24, 0x2, RZ ;  /* 0x0000000218137824 */ /* 0x000fe200078e00ff */
[----:B------:R-:W-:Y:S01]  /*3280*/  ISETP.GT.U32.AND P6, PT, R0, R139, PT ;  /* 0x0000008b0000720c */ /* 0x000fe20003fc4070 */
[--C-:B------:R-:W-:Y:S01]  /*3290*/  @!P3 IMAD.IADD R127, R127, 0x1, -R0.reuse ;  /* 0x000000017f7fb824 */ /* 0x100fe200078e0a00 */
[----:B------:R-:W-:Y:S01]  /*32a0*/  ISETP.GE.AND P3, PT, R183, RZ, PT ;  /* 0x000000ffb700720c */ /* 0x000fe20003f66270 */
[--C-:B------:R-:W-:Y:S01]  /*32b0*/  @!P4 IMAD.IADD R129, R129, 0x1, -R0.reuse ;  /* 0x000000018181c824 */ /* 0x100fe200078e0a00 */
[----:B------:R-:W-:Y:S01]  /*32c0*/  ISETP.GE.AND P4, PT, R182, RZ, PT ;  /* 0x000000ffb600720c */ /* 0x000fe20003f86270 */
[----:B------:R-:W-:Y:S01]  /*32d0*/  @!P0 IMAD.IADD R131, R131, 0x1, -R0 ;  /* 0x0000000183838824 */ /* 0x000fe200078e0a00 */
[----:B------:R-:W-:Y:S01]  /*32e0*/  ISETP.GE.AND P0, PT, R181, RZ, PT ;  /* 0x000000ffb500720c */ /* 0x000fe20003f06270 */
[----:B------:R-:W-:Y:S01]  /*32f0*/  @!P2 IMAD.IADD R29, R29, 0x1, -R2 ;  /* 0x000000011d1da824 */ /* 0x000fe200078e0a02 */
[----:B------:R-:W-:Y:S01]  /*3300*/  ISETP.GE.AND P2, PT, R180, RZ, PT ;  /* 0x000000ffb400720c */ /* 0x000fe20003f46270 */
[--C-:B------:R-:W-:Y:S01]  /*3310*/  @!P5 IMAD.IADD R137, R137, 0x1, -R0.reuse ;  /* 0x000000018989d824 */ /* 0x100fe200078e0a00 */
[----:B------:R-:W-:Y:S01]  /*3320*/  ISETP.GE.AND P5, PT, R178, RZ, PT ;  /* 0x000000ffb200720c */ /* 0x000fe20003fa6270 */
[--C-:B------:R-:W-:Y:S01]  /*3330*/  @!P1 IMAD.IADD R135, R135, 0x1, -R0.reuse ;  /* 0x0000000187879824 */ /* 0x100fe200078e0a00 */
[----:B------:R-:W-:Y:S01]  /*3340*/  ISETP.GE.AND P1, PT, R179, RZ, PT ;  /* 0x000000ffb300720c */ /* 0x000fe20003f26270 */
[--C-:B------:R-:W-:Y:S01]  /*3350*/  @!P6 IMAD.IADD R139, R139, 0x1, -R0.reuse ;  /* 0x000000018b8be824 */ /* 0x100fe200078e0a00 */
[----:B------:R-:W-:Y:S01]  /*3360*/  ISETP.GT.U32.AND P6, PT, R0, R121, PT ;  /* 0x000000790000720c */ /* 0x000fe20003fc4070 */
[----:B------:R-:W-:Y:S01]  /*3370*/  @!P3 IMAD.MOV R5, RZ, RZ, -R5 ;  /* 0x000000ffff05b224 */ /* 0x000fe200078e0a05 */
[----:B------:R-:W-:Y:S01]  /*3380*/  ISETP.GE.AND P3, PT, R177, RZ, PT ;  /* 0x000000ffb100720c */ /* 0x000fe20003f66270 */
        /* <DEDUP_REMOVED lines=24> */
[----:B------:R-:W-:Y:S01]  /*3510*/  IMAD.MOV.U32 R133, RZ, RZ, R129 ;  /* 0x000000ffff857224 */ /* 0x000fe200078e0081 */
[----:B------:R-:W-:Y:S01]  /*3520*/  LOP3.LUT R2, RZ, c[0x0][0x17c], RZ, 0x33, !PT ;  /* 0x00005f00ff027a12 */ /* 0x000fe200078e33ff */
        /* <DEDUP_REMOVED lines=12> */
[----:B------:R-:W-:Y:S01]  /*35f0*/  @!P6 IMAD.IADD R139, R139, 0x1, -R0 ;  /* 0x000000018b8be824 */ /* 0x000fe200078e0a00 */
[----:B------:R-:W-:Y:S01]  /*3600*/  LOP3.LUT R19, R4, R19, RZ, 0x3c, !PT ;  /* 0x0000001304137212 */ /* 0x000fe200078e3cff */
        /* <DEDUP_REMOVED lines=13> */
[----:B------:R-:W-:Y:S01]  /*36e0*/  LOP3.LUT R249, R19, 0x20, RZ, 0x3c, !PT ;  /* 0x0000002013f97812 */ /* 0x000fe200078e3cff */
        /* <DEDUP_REMOVED lines=25> */
[----:B------:R-:W-:-:S02]  /*3880*/  ISETP.GE.AND P1, PT, R145, RZ, PT ;  /* 0x000000ff9100720c */ /* 0x000fc40003f26270 */
        /* <DEDUP_REMOVED lines=12> */
[----:B------:R-:W-:-:S03]  /*3950*/  ISETP.GE.AND P1, PT, R138, RZ, PT ;  /* 0x000000ff8a00720c */ /* 0x000fc60003f26270 */
        /* <DEDUP_REMOVED lines=32> */
[----:B------:R-:W-:Y:S02]  /*3b60*/  @!P5 IMAD.MOV R193, RZ, RZ, -R193 ;  /* 0x000000ffffc1d224 */ /* 0x000fe400078e0ac1 */
[----:B------:R-:W-:Y:S01]  /*3b70*/  @!P1 IMAD.MOV R133, RZ, RZ, -R133 ;  /* 0x000000ffff859224 */ /* 0x000fe200078e0a85 */
[----:B------:R-:W-:-:S03]  /*3b80*/  ISETP.NE.AND P1, PT, RZ, c[0x0][0x17c], PT ;  /* 0x00005f00ff007a0c */ /* 0x000fc60003f25270 */
[----:B------:R-:W-:Y:S01]  /*3b90*/  @!P3 IMAD.MOV R135, RZ, RZ, -R135 ;  /* 0x000000ffff87b224 */ /* 0x000fe200078e0a87 */
[C---:B------:R-:W-:Y:S01]  /*3ba0*/  SEL R13, R2.reuse, R9, !P1 ;  /* 0x00000009020d7207 */ /* 0x040fe20004800000 */
[----:B------:R-:W-:Y:S01]  /*3bb0*/  @!P4 IMAD.MOV R195, RZ, RZ, -R195 ;  /* 0x000000ffffc3c224 */ /* 0x000fe200078e0ac3 */
[C---:B------:R-:W-:Y:S01]  /*3bc0*/  SEL R0, R2.reuse, R27, !P1 ;  /* 0x0000001b02007207 */ /* 0x040fe20004800000 */
[----:B------:R-:W-:Y:S01]  /*3bd0*/  @!P0 IMAD.MOV R139, RZ, RZ, -R139 ;  /* 0x000000ffff8b8224 */ /* 0x000fe200078e0a8b */
[C---:B------:R-:W-:Y:S01]  /*3be0*/  SEL R9, R2.reuse, R3, !P1 ;  /* 0x0000000302097207 */ /* 0x040fe20004800000 */
[----:B------:R-:W-:Y:S01]  /*3bf0*/  @!P2 IMAD.MOV R125, RZ, RZ, -R125 ;  /* 0x000000ffff7da224 */ /* 0x000fe200078e0a7d */
[C---:B------:R-:W-:Y:S01]  /*3c00*/  SEL R27, R2.reuse, R31, !P1 ;  /* 0x0000001f021b7207 */ /* 0x040fe20004800000 */
[----:B------:R-:W-:Y:S01]  /*3c10*/  IMAD R13, R13, c[0x0][0x190], RZ ;  /* 0x000064000d0d7a24 */ /* 0x000fe200078e02ff */
[----:B------:R-:W-:Y:S01]  /*3c20*/  SEL R16, R2, R5, !P1 ;  /* 0x0000000502107207 */ /* 0x000fe20004800000 */
        /* <DEDUP_REMOVED lines=15> */
[----:B0-----:R-:W-:Y:S01]  /*3d20*/  SEL R120, R2, R35, !P1 ;  /* 0x0000002302787207 */ /* 0x001fe20004800000 */
        /* <DEDUP_REMOVED lines=21> */
[C---:B------:R-:W-:Y:S01]  /*3e80*/  SEL R146, R2.reuse, R57, !P1 ;  /* 0x0000003902927207 */ /* 0x040fe20004800000 */
[----:B------:R-:W-:Y:S01]  /*3e90*/  IMAD R11, R11, c[0x0][0x190], RZ ;  /* 0x000064000b0b7a24 */ /* 0x000fe200078e02ff */
        /* <DEDUP_REMOVED lines=80> */
[----:B------:R-:W-:Y:S01]  /*43a0*/  ISETP.GE.AND P1, PT, R104, RZ, PT ;  /* 0x000000ff6800720c */ /* 0x000fe20003f26270 */
[----:B------:R-:W-:Y:S01]  /*43b0*/  IMAD R2, R92, c[0x0][0x188], RZ ;  /* 0x000062005c027a24 */ /* 0x000fe200078e02ff */
[----:B------:R-:W-:Y:S01]  /*43c0*/  ISETP.NE.AND P0, PT, RZ, c[0x0][0x178], PT ;  /* 0x00005e00ff007a0c */ /* 0x000fe20003f05270 */
[----:B------:R-:W-:Y:S01]  /*43d0*/  IMAD R2, R86, c[0x0][0x188], RZ ;  /* 0x0000620056027a24 */ /* 0x000fe200078e02ff */
[----:B------:R-:W-:Y:S01]  /*43e0*/  LEA R227, P2, R13, c[0x0][0x168], 0x1 ;  /* 0x00005a000de37a11 */ /* 0x000fe200078408ff */
[----:B------:R-:W-:Y:S01]  /*43f0*/  IMAD R2, R76, c[0x0][0x188], RZ ;  /* 0x000062004c027a24 */ /* 0x000fe200078e02ff */
[----:B------:R-:W-:Y:S01]  /*4400*/  LEA R12, P3, R11, c[0x0][0x168], 0x1 ;  /* 0x00005a000b0c7a11 */ /* 0x000fe200078608ff */
[----:B------:R-:W-:Y:S01]  /*4410*/  IMAD R2, R70, c[0x0][0x188], RZ ;  /* 0x0000620046027a24 */ /* 0x000fe200078e02ff */
[----:B------:R-:W-:Y:S01]  /*4420*/  LEA R10, P4, R9, c[0x0][0x168], 0x1 ;  /* 0x00005a00090a7a11 */ /* 0x000fe200078808ff */
[----:B------:R-:W-:Y:S01]  /*4430*/  IMAD R2, R64, c[0x0][0x188], RZ ;  /* 0x0000620040027a24 */ /* 0x000fe200078e02ff */
[----:B------:R-:W-:Y:S01]  /*4440*/  LEA R228, P5, R8, c[0x0][0x168], 0x1 ;  /* 0x00005a0008e47a11 */ /* 0x000fe200078a08ff */
[----:B------:R-:W-:Y:S01]  /*4450*/  IMAD R2, R50, c[0x0][0x188], RZ ;  /* 0x0000620032027a24 */ /* 0x000fe200078e02ff */
[----:B------:R-:W-:Y:S01]  /*4460*/  LEA.HI.X.SX32 R13, R13, c[0x0][0x16c], 0x1, P2 ;  /* 0x00005b000d0d7a11 */ /* 0x000fe200010f0eff */
[----:B------:R-:W-:Y:S01]  /*4470*/  @!P1 IMAD.MOV R29, RZ, RZ, -R29 ;  /* 0x000000ffff1d9224 */ /* 0x000fe200078e0a1d */
[----:B------:R-:W-:Y:S01]  /*4480*/  LEA R15, P1, R14, c[0x0][0x168], 0x1 ;  /* 0x00005a000e0f7a11 */ /* 0x000fe200078208ff */
[----:B------:R-:W-:Y:S01]  /*4490*/  IMAD R2, R44, c[0x0][0x188], RZ ;  /* 0x000062002c027a24 */ /* 0x000fe200078e02ff */
[----:B------:R-:W-:Y:S01]  /*44a0*/  @!P0 LOP3.LUT R29, RZ, c[0x0][0x178], RZ, 0x33, !PT ;  /* 0x00005e00ff1d8a12 */ /* 0x000fe200078e33ff */
[----:B------:R-:W-:Y:S01]  /*44b0*/  IMAD R2, R38, c[0x0][0x188], RZ ;  /* 0x0000620026027a24 */ /* 0x000fe200078e02ff */
[----:B------:R-:W-:Y:S01]  /*44c0*/  LEA R17, P0, R16, c[0x0][0x168], 0x1 ;  /* 0x00005a0010117a11 */ /* 0x000fe200078008ff */
[----:B------:R-:W-:Y:S01]  /*44d0*/  IMAD R2, R32, c[0x0][0x188], RZ ;  /* 0x0000620020027a24 */ /* 0x000fe200078e02ff */
[----:B------:R-:W-:Y:S01]  /*44e0*/  LEA.HI.X.SX32 R14, R14, c[0x0][0x16c], 0x1, P1 ;  /* 0x00005b000e0e7a11 */ /* 0x000fe200008f0eff */
[----:B------:R-:W-:Y:S01]  /*44f0*/  IMAD R29, R29, c[0x0][0x184], RZ ;  /* 0x000061001d1d7a24 */ /* 0x000fe200078e02ff */
[----:B------:R-:W-:Y:S01]  /*4500*/  LEA.HI.X.SX32 R16, R16, c[0x0][0x16c], 0x1, P0 ;  /* 0x00005b0010107a11 */ /* 0x000fe200000f0eff */
[----:B------:R-:W-:Y:S01]  /*4510*/  IMAD R2, R22, c[0x0][0x188], RZ ;  /* 0x0000620016027a24 */ /* 0x000fe200078e02ff */
[----:B------:R-:W-:Y:S01]  /*4520*/  LEA R5, P0, R4, c[0x0][0x168], 0x1 ;  /* 0x00005a0004057a11 */ /* 0x000fe200078008ff */
        /* <DEDUP_REMOVED lines=9> */
[----:B------:R-:W-:Y:S01]  /*45c0*/  LEA.HI.X.SX32 R9, R9, c[0x0][0x16c], 0x1, P4 ;  /* 0x00005b0009097a11 */ /* 0x000fe200020f0eff */
[----:B------:R-:W-:Y:S01]  /*45d0*/  IMAD R213, R213, c[0x0][0x190], RZ ;  /* 0x00006400d5d57a24 */ /* 0x000fe200078e02ff */
[----:B------:R-:W-:Y:S01]  /*45e0*/  LEA.HI.X.SX32 R8, R8, c[0x0][0x16c], 0x1, P5 ;  /* 0x00005b0008087a11 */ /* 0x000fe200028f0eff */
        /* <DEDUP_REMOVED lines=40> */
[----:B------:R-:W-:Y:S01]  /*4870*/  IMAD.MOV.U32 R24, RZ, RZ, c[0x0][0x18c] ;  /* 0x00006300ff187624 */ /* 0x000fe200078e00ff */
[----:B------:R-:W-:Y:S01]  /*4880*/  LEA R141, P5, R140, c[0x0][0x168], 0x1 ;  /* 0x00005a008c8d7a11 */ /* 0x000fe200078a08ff */
[----:B------:R-:W-:Y:S01]  /*4890*/  CS2R R96, SRZ ;  /* 0x0000000000607805 */ /* 0x000fe2000001ff00 */
[----:B------:R-:W-:Y:S01]  /*48a0*/  LEA R233, P6, R142, c[0x0][0x168], 0x1 ;  /* 0x00005a008ee97a11 */ /* 0x000fe200078c08ff */
[----:B------:R-:W-:Y:S01]  /*48b0*/  CS2R R98, SRZ ;  /* 0x0000000000627805 */ /* 0x000fe2000001ff00 */
[----:B------:R-:W-:Y:S01]  /*48c0*/  LEA R144, P0, R143, c[0x0][0x168], 0x1 ;  /* 0x00005a008f907a11 */ /* 0x000fe200078008ff */
[----:B------:R-:W-:Y:S01]  /*48d0*/  CS2R R100, SRZ ;  /* 0x0000000000647805 */ /* 0x000fe2000001ff00 */
[----:B------:R-:W-:Y:S01]  /*48e0*/  LEA.HI.X.SX32 R129, R129, c[0x0][0x16c], 0x1, P1 ;  /* 0x00005b0081817a11 */ /* 0x000fe200008f0eff */
        /* <DEDUP_REMOVED lines=13> */
[----:B------:R-:W-:Y:S01]  /*49c0*/  LEA R234, P1, R145, c[0x0][0x168], 0x1 ;  /* 0x00005a0091ea7a11 */ /* 0x000fe200078208ff */
        /* <DEDUP_REMOVED lines=28> */
[----:B------:R-:W-:Y:S01]  /*4b90*/  IMAD.SHL.U32 R24, R24, 0x40, RZ ;  /* 0x0000004018187824 */ /* 0x000fe200078e00ff */
        /* <DEDUP_REMOVED lines=16> */
[----:B------:R-:W-:-:S02]  /*4ca0*/  LEA.HI.X.SX32 R155, R155, c[0x0][0x16c], 0x1, P3 ;  /* 0x00005b009b9b7a11 */ /* 0x000fc400018f0eff */
[----:B------:R-:W-:Y:S02]  /*4cb0*/  LEA.HI.X.SX32 R205, R205, c[0x0][0x16c], 0x1, P4 ;  /* 0x00005b00cdcd7a11 */ /* 0x000fe400020f0eff */
[----:B------:R-:W-:Y:S02]  /*4cc0*/  LEA.HI.X.SX32 R156, R156, c[0x0][0x16c], 0x1, P5 ;  /* 0x00005b009c9c7a11 */ /* 0x000fe400028f0eff */
[----:B------:R-:W-:Y:S02]  /*4cd0*/  LEA.HI.X.SX32 R207, R207, c[0x0][0x16c], 0x1, P6 ;  /* 0x00005b00cfcf7a11 */ /* 0x000fe400030f0eff */
[----:B------:R-:W-:Y:S02]  /*4ce0*/  LEA.HI.X.SX32 R157, R157, c[0x0][0x16c], 0x1, P0 ;  /* 0x00005b009d9d7a11 */ /* 0x000fe400000f0eff */
[----:B------:R-:W-:Y:S02]  /*4cf0*/  LEA R160, P1, R159, c[0x0][0x168], 0x1 ;  /* 0x00005a009fa07a11 */ /* 0x000fe400078208ff */
[----:B------:R-:W-:-:S02]  /*4d00*/  LEA R208, P2, R161, c[0x0][0x168], 0x1 ;  /* 0x00005a00a1d07a11 */ /* 0x000fc400078408ff */
[----:B------:R-:W-:Y:S02]  /*4d10*/  LEA R163, P3, R162, c[0x0][0x168], 0x1 ;  /* 0x00005a00a2a37a11 */ /* 0x000fe400078608ff */
[----:B------:R-:W-:Y:S02]  /*4d20*/  LEA R165, P4, R164, c[0x0][0x168], 0x1 ;  /* 0x00005a00a4a57a11 */ /* 0x000fe400078808ff */
[----:B------:R-:W-:Y:S02]  /*4d30*/  LEA R209, P5, R166, c[0x0][0x168], 0x1 ;  /* 0x00005a00a6d17a11 */ /* 0x000fe400078a08ff */
[----:B------:R-:W-:Y:S02]  /*4d40*/  LEA R210, P6, R167, c[0x0][0x168], 0x1 ;  /* 0x00005a00a7d27a11 */ /* 0x000fe400078c08ff */
[----:B------:R-:W-:Y:S02]  /*4d50*/  LEA R240, P0, R211, c[0x0][0x168], 0x1 ;  /* 0x00005a00d3f07a11 */ /* 0x000fe400078008ff */
[----:B------:R-:W-:-:S02]  /*4d60*/  LEA.HI.X.SX32 R159, R159, c[0x0][0x16c], 0x1, P1 ;  /* 0x00005b009f9f7a11 */ /* 0x000fc400008f0eff */
[----:B------:R-:W-:Y:S02]  /*4d70*/  LEA.HI.X.SX32 R161, R161, c[0x0][0x16c], 0x1, P2 ;  /* 0x00005b00a1a17a11 */ /* 0x000fe400010f0eff */
[----:B------:R-:W-:Y:S02]  /*4d80*/  LEA.HI.X.SX32 R162, R162, c[0x0][0x16c], 0x1, P3 ;  /* 0x00005b00a2a27a11 */ /* 0x000fe400018f0eff */
[----:B------:R-:W-:Y:S02]  /*4d90*/  LEA.HI.X.SX32 R164, R164, c[0x0][0x16c], 0x1, P4 ;  /* 0x00005b00a4a47a11 */ /* 0x000fe400020f0eff */
[----:B------:R-:W-:Y:S02]  /*4da0*/  LEA.HI.X.SX32 R166, R166, c[0x0][0x16c], 0x1, P5 ;  /* 0x00005b00a6a67a11 */ /* 0x000fe400028f0eff */
[----:B------:R-:W-:Y:S02]  /*4db0*/  LEA.HI.X.SX32 R167, R167, c[0x0][0x16c], 0x1, P6 ;  /* 0x00005b00a7a77a11 */ /* 0x000fe400030f0eff */
[----:B------:R-:W-:-:S02]  /*4dc0*/  LEA.HI.X.SX32 R211, R211, c[0x0][0x16c], 0x1, P0 ;  /* 0x00005b00d3d37a11 */ /* 0x000fc400000f0eff */
[----:B------:R-:W-:Y:S02]  /*4dd0*/  LEA R212, P1, R168, c[0x0][0x168], 0x1 ;  /* 0x00005a00a8d47a11 */ /* 0x000fe400078208ff */
[----:B------:R-:W-:Y:S02]  /*4de0*/  LEA R241, P2, R213, c[0x0][0x168], 0x1 ;  /* 0x00005a00d5f17a11 */ /* 0x000fe400078408ff */
[----:B------:R-:W-:Y:S02]  /*4df0*/  LEA R214, P3, R169, c[0x0][0x168], 0x1 ;  /* 0x00005a00a9d67a11 */ /* 0x000fe400078608ff */
[----:B------:R-:W-:Y:S02]  /*4e00*/  LEA R242, P4, R215, c[0x0][0x168], 0x1 ;  /* 0x00005a00d7f27a11 */ /* 0x000fe400078808ff */
[----:B------:R-:W-:Y:S02]  /*4e10*/  LEA R171, P5, R170, c[0x0][0x168], 0x1 ;  /* 0x00005a00aaab7a11 */ /* 0x000fe400078a08ff */
[----:B------:R-:W-:-:S02]  /*4e20*/  LEA R173, P6, R172, c[0x0][0x168], 0x1 ;  /* 0x00005a00acad7a11 */ /* 0x000fc400078c08ff */
[----:B------:R-:W-:Y:S02]  /*4e30*/  LEA R216, P0, R174, c[0x0][0x168], 0x1 ;  /* 0x00005a00aed87a11 */ /* 0x000fe400078008ff */
[----:B------:R-:W-:Y:S02]  /*4e40*/  LEA.HI.X.SX32 R168, R168, c[0x0][0x16c], 0x1, P1 ;  /* 0x00005b00a8a87a11 */ /* 0x000fe400008f0eff */
[----:B------:R-:W-:Y:S02]  /*4e50*/  LEA.HI.X.SX32 R213, R213, c[0x0][0x16c], 0x1, P2 ;  /* 0x00005b00d5d57a11 */ /* 0x000fe400010f0eff */
[----:B------:R-:W-:Y:S02]  /*4e60*/  LEA.HI.X.SX32 R169, R169, c[0x0][0x16c], 0x1, P3 ;  /* 0x00005b00a9a97a11 */ /* 0x000fe400018f0eff */
[----:B------:R-:W-:Y:S02]  /*4e70*/  LEA.HI.X.SX32 R215, R215, c[0x0][0x16c], 0x1, P4 ;  /* 0x00005b00d7d77a11 */ /* 0x000fe400020f0eff */
[----:B------:R-:W-:-:S02]  /*4e80*/  LEA.HI.X.SX32 R170, R170, c[0x0][0x16c], 0x1, P5 ;  /* 0x00005b00aaaa7a11 */ /* 0x000fc400028f0eff */
[----:B------:R-:W-:Y:S02]  /*4e90*/  LEA.HI.X.SX32 R172, R172, c[0x0][0x16c], 0x1, P6 ;  /* 0x00005b00acac7a11 */ /* 0x000fe400030f0eff */
[----:B------:R-:W-:Y:S02]  /*4ea0*/  LEA.HI.X.SX32 R174, R174, c[0x0][0x16c], 0x1, P0 ;  /* 0x00005b00aeae7a11 */ /* 0x000fe400000f0eff */
[----:B------:R-:W-:Y:S02]  /*4eb0*/  LEA R176, P1, R175, c[0x0][0x168], 0x1 ;  /* 0x00005a00afb07a11 */ /* 0x000fe400078208ff */
[----:B------:R-:W-:Y:S02]  /*4ec0*/  LEA R217, P2, R177, c[0x0][0x168], 0x1 ;  /* 0x00005a00b1d97a11 */ /* 0x000fe400078408ff */
[----:B------:R-:W-:Y:S02]  /*4ed0*/  LEA R243, P3, R218, c[0x0][0x168], 0x1 ;  /* 0x00005a00daf37a11 */ /* 0x000fe400078608ff */
[----:B------:R-:W-:-:S02]  /*4ee0*/  LEA R179, P4, R178, c[0x0][0x168], 0x1 ;  /* 0x00005a00b2b37a11 */ /* 0x000fc400078808ff */
[----:B------:R-:W-:Y:S02]  /*4ef0*/  LEA R219, P5, R180, c[0x0][0x168], 0x1 ;  /* 0x00005a00b4db7a11 */ /* 0x000fe400078a08ff */
[----:B------:R-:W-:Y:S02]  /*4f00*/  LEA R244, P6, R220, c[0x0][0x168], 0x1 ;  /* 0x00005a00dcf47a11 */ /* 0x000fe400078c08ff */
[----:B------:R-:W-:Y:S02]  /*4f10*/  LEA R196, P0, R181, c[0x0][0x168], 0x1 ;  /* 0x00005a00b5c47a11 */ /* 0x000fe400078008ff */
[----:B------:R-:W-:Y:S02]  /*4f20*/  LOP3.LUT R25, R250, 0xc00, RZ, 0xc0, !PT ;  /* 0x00000c00fa197812 */ /* 0x000fe400078ec0ff */
[----:B------:R-:W-:Y:S02]  /*4f30*/  SHF.R.S32.HI R22, RZ, 0x1f, R23 ;  /* 0x0000001fff167819 */ /* 0x000fe40000011417 */
[----:B------:R-:W-:Y:S01]  /*4f40*/  LEA.HI.X.SX32 R175, R175, c[0x0][0x16c], 0x1, P1 ;  /* 0x00005b00afaf7a11 */ /* 0x000fe200008f0eff */
[----:B------:R0:W-:Y:S01]  /*4f50*/  STL [R1+0xf8], R25 ;  /* 0x0000f81901007387 */ /* 0x0001e20000100800 */
[----:B------:R-:W-:-:S02]  /*4f60*/  LEA.HI.X.SX32 R177, R177, c[0x0][0x16c], 0x1, P2 ;  /* 0x00005b00b1b17a11 */ /* 0x000fc400010f0eff */
[----:B------:R-:W-:Y:S02]  /*4f70*/  LEA.HI.X.SX32 R218, R218, c[0x0][0x16c], 0x1, P3 ;  /* 0x00005b00dada7a11 */ /* 0x000fe400018f0eff */
[----:B------:R-:W-:Y:S02]  /*4f80*/  LEA.HI.X.SX32 R178, R178, c[0x0][0x16c], 0x1, P4 ;  /* 0x00005b00b2b27a11 */ /* 0x000fe400020f0eff */
[----:B------:R-:W-:Y:S02]  /*4f90*/  LEA.HI.X.SX32 R180, R180, c[0x0][0x16c], 0x1, P5 ;  /* 0x00005b00b4b47a11 */ /* 0x000fe400028f0eff */
[----:B------:R-:W-:Y:S02]  /*4fa0*/  LEA.HI.X.SX32 R220, R220, c[0x0][0x16c], 0x1, P6 ;  /* 0x00005b00dcdc7a11 */ /* 0x000fe400030f0eff */
[----:B------:R-:W-:Y:S02]  /*4fb0*/  LEA.HI.X.SX32 R181, R181, c[0x0][0x16c], 0x1, P0 ;  /* 0x00005b00b5b57a11 */ /* 0x000fe400000f0eff */
[----:B------:R-:W-:-:S02]  /*4fc0*/  LEA R221, P1, R192, c[0x0][0x168], 0x1 ;  /* 0x00005a00c0dd7a11 */ /* 0x000fc400078208ff */
[----:B------:R-:W-:Y:S02]  /*4fd0*/  LEA R245, P2, R222, c[0x0][0x168], 0x1 ;  /* 0x00005a00def57a11 */ /* 0x000fe400078408ff */
[----:B------:R-:W-:Y:S02]  /*4fe0*/  LEA R197, P3, R193, c[0x0][0x168], 0x1 ;  /* 0x00005a00c1c57a11 */ /* 0x000fe400078608ff */
[----:B------:R-:W-:Y:S02]  /*4ff0*/  LEA R223, P4, R194, c[0x0][0x168], 0x1 ;  /* 0x00005a00c2df7a11 */ /* 0x000fe400078808ff */
[----:B------:R-:W-:Y:S02]  /*5000*/  LEA R224, P5, R195, c[0x0][0x168], 0x1 ;  /* 0x00005a00c3e07a11 */ /* 0x000fe400078a08ff */
[----:B------:R-:W-:Y:S02]  /*5010*/  LEA R225, P6, R198, c[0x0][0x168], 0x1 ;  /* 0x00005a00c6e17a11 */ /* 0x000fe400078c08ff */
[----:B------:R-:W-:-:S02]  /*5020*/  LEA R226, P0, R199, c[0x0][0x168], 0x1 ;  /* 0x00005a00c7e27a11 */ /* 0x000fc400078008ff */
[C---:B------:R-:W-:Y:S01]  /*5030*/  SHF.L.U64.HI R22, R23.reuse, 0x1, R22 ;  /* 0x0000000117167819 */ /* 0x040fe20000010216 */
[----:B------:R-:W-:Y:S01]  /*5040*/  IMAD.SHL.U32 R23, R23, 0x2, RZ ;  /* 0x0000000217177824 */ /* 0x000fe200078e00ff */
[----:B0-----:R-:W-:Y:S02]  /*5050*/  LOP3.LUT R25, R20, 0x20, RZ, 0x3c, !PT ;  /* 0x0000002014197812 */ /* 0x001fe400078e3cff */
[----:B------:R-:W-:Y:S02]  /*5060*/  LEA.HI.X.SX32 R192, R192, c[0x0][0x16c], 0x1, P1 ;  /* 0x00005b00c0c07a11 */ /* 0x000fe400008f0eff */
[----:B------:R-:W-:Y:S02]  /*5070*/  LEA.HI.X.SX32 R222, R222, c[0x0][0x16c], 0x1, P2 ;  /* 0x00005b00dede7a11 */ /* 0x000fe400010f0eff */
[----:B------:R-:W-:Y:S02]  /*5080*/  LEA.HI.X.SX32 R193, R193, c[0x0][0x16c], 0x1, P3 ;  /* 0x00005b00c1c17a11 */ /* 0x000fe400018f0eff */
[----:B------:R-:W-:-:S02]  /*5090*/  LEA.HI.X.SX32 R194, R194, c[0x0][0x16c], 0x1, P4 ;  /* 0x00005b00c2c27a11 */ /* 0x000fc400020f0eff */
[----:B------:R-:W-:Y:S02]  /*50a0*/  LEA.HI.X.SX32 R195, R195, c[0x0][0x16c], 0x1, P5 ;  /* 0x00005b00c3c37a11 */ /* 0x000fe400028f0eff */
[----:B------:R-:W-:Y:S02]  /*50b0*/  LEA.HI.X.SX32 R198, R198, c[0x0][0x16c], 0x1, P6 ;  /* 0x00005b00c6c67a11 */ /* 0x000fe400030f0eff */
[----:B------:R-:W-:Y:S02]  /*50c0*/  LEA.HI.X.SX32 R199, R199, c[0x0][0x16c], 0x1, P0 ;  /* 0x00005b00c7c77a11 */ /* 0x000fe400000f0eff */
[C---:B------:R-:W-:Y:S02]  /*50d0*/  LOP3.LUT R33, R20.reuse, 0x40, RZ, 0x3c, !PT ;  /* 0x0000004014217812 */ /* 0x040fe400078e3cff */
[----:B------:R-:W-:Y:S02]  /*50e0*/  LOP3.LUT R32, R20, 0x60, RZ, 0x3c, !PT ;  /* 0x0000006014207812 */ /* 0x000fe400078e3cff */
[----:B------:R-:W-:-:S02]  /*50f0*/  LOP3.LUT R25, R21, 0x40, RZ, 0x3c, !PT ;  /* 0x0000004015197812 */ /* 0x000fc400078e3cff */
.L_x_3:
[C---:B------:R-:W-:Y:S01]  /*5100*/  ISETP.GE.AND P0, PT, R18.reuse, UR4, PT ;  /* 0x0000000412007c0c */ /* 0x040fe2000bf06270 */
[C---:B------:R-:W-:Y:S01]  /*5110*/  IMAD R32, R18.reuse, c[0x0][0x188], RZ ;  /* 0x0000620012207a24 */ /* 0x040fe200078e02ff */
[----:B------:R-:W-:-:S02]  /*5120*/  LOP3.LUT R36, R18, 0x8, RZ, 0xfc, !PT ;  /* 0x0000000812247812 */ /* 0x000fc400078efcff */
[----:B------:R-:W-:Y:S01]  /*5130*/  LOP3.LUT R24, R18, 0x8, RZ, 0xfc, !PT ;  /* 0x0000000812187812 */ /* 0x000fe200078efcff */
[----:B------:R-:W-:Y:S01]  /*5140*/  IMAD.WIDE R32, R32, 0x2, R28 ;  /* 0x0000000220207825 */ /* 0x000fe200078e021c */
[----:B------:R-:W-:Y:S02]  /*5150*/  PRMT R124, RZ, 0x7610, R124 ;  /* 0x00007610ff7c7816 */ /* 0x000fe4000000007c */
[----:B------:R-:W-:Y:S01]  /*5160*/  ISETP.GE.AND P1, PT, R24, UR4, PT ;  /* 0x0000000418007c0c */ /* 0x000fe2000bf26270 */
[----:B------:R-:W-:Y:S01]  /*5170*/  IMAD R36, R36, c[0x0][0x188], RZ ;  /* 0x0000620024247a24 */ /* 0x000fe200078e02ff */
[----:B------:R-:W-:-:S03]  /*5180*/  LOP3.LUT R24, R18, 0x10, RZ, 0xfc, !PT ;  /* 0x0000001012187812 */ /* 0x000fc600078efcff */
[----:B------:R0:W2:Y:S01]  /*5190*/  @!P0 LDG.E.U16 R124, [R32.64] ;  /* 0x00000006207c8981 */ /* 0x0000a2000c1e1500 */
[----:B------:R-:W-:Y:S02]  /*51a0*/  ISETP.GE.AND P2, PT, R24, UR4, PT ;  /* 0x0000000418007c0c */ /* 0x000fe4000bf46270 */
[----:B------:R-:W-:Y:S01]  /*51b0*/  PRMT R117, RZ, 0x7610, R117 ;  /* 0x00007610ff757816 */ /* 0x000fe20000000075 */
[----:B0-----:R-:W-:Y:S01]  /*51c0*/  IMAD.WIDE R32, R36, 0x2, R28 ;  /* 0x0000000224207825 */ /* 0x001fe200078e021c */
[C---:B------:R-:W-:Y:S02]  /*51d0*/  LOP3.LUT R36, R18.reuse, 0x10, RZ, 0xfc, !PT ;  /* 0x0000001012247812 */ /* 0x040fe400078efcff */
[----:B------:R-:W-:Y:S02]  /*51e0*/  LOP3.LUT R24, R18, 0x2, RZ, 0xfc, !PT ;  /* 0x0000000212187812 */ /* 0x000fe400078efcff */
[----:B------:R0:W3:Y:S01]  /*51f0*/  @!P1 LDG.E.U16 R117, [R32.64] ;  /* 0x0000000620759981 */ /* 0x0000e2000c1e1500 */
[----:B------:R-:W-:Y:S01]  /*5200*/  IMAD R36, R36, c[0x0][0x188], RZ ;  /* 0x0000620024247a24 */ /* 0x000fe200078e02ff */
[----:B------:R-:W-:-:S02]  /*5210*/  PRMT R111, RZ, 0x7610, R111 ;  /* 0x00007610ff6f7816 */ /* 0x000fc4000000006f */
[----:B------:R-:W-:Y:S02]  /*5220*/  ISETP.GE.AND P0, PT, R24, UR4, PT ;  /* 0x0000000418007c0c */ /* 0x000fe4000bf06270 */
[----:B------:R-:W-:Y:S01]  /*5230*/  LOP3.LUT R24, R18, 0x20, RZ, 0xfc, !PT ;  /* 0x0000002012187812 */ /* 0x000fe200078efcff */
[----:B0-----:R-:W-:Y:S01]  /*5240*/  IMAD.WIDE R32, R36, 0x2, R28 ;  /* 0x0000000224207825 */ /* 0x001fe200078e021c */
[----:B------:R-:W-:-:S04]  /*5250*/  LOP3.LUT R38, R18, 0x18, RZ, 0xfc, !PT ;  /* 0x0000001812267812 */ /* 0x000fc800078efcff */
[----:B------:R0:W4:Y:S01]  /*5260*/  @!P2 LDG.E.U16 R111, [R32.64] ;  /* 0x00000006206fa981 */ /* 0x000122000c1e1500 */
[----:B------:R-:W-:Y:S02]  /*5270*/  ISETP.GE.AND P2, PT, R24, UR4, PT ;  /* 0x0000000418007c0c */ /* 0x000fe4000bf46270 */
[C---:B------:R-:W-:Y:S02]  /*5280*/  LOP3.LUT R24, R18.reuse, 0x4, RZ, 0xfc, !PT ;  /* 0x0000000412187812 */ /* 0x040fe400078efcff */
[----:B------:R-:W-:Y:S01]  /*5290*/  LOP3.LUT R37, R18, 0x18, RZ, 0xfc, !PT ;  /* 0x0000001812257812 */ /* 0x000fe200078efcff */
[----:B------:R-:W-:Y:S01]  /*52a0*/  IMAD R38, R38, c[0x0][0x188], RZ ;  /* 0x0000620026267a24 */ /* 0x000fe200078e02ff */
[----:B------:R-:W-:Y:S01]  /*52b0*/  LOP3.LUT R36, R18, 0x4, RZ, 0xfc, !PT ;  /* 0x0000000412247812 */ /* 0x000fe200078efcff */
[----:B------:R-:W-:Y:S01]  /*52c0*/  IMAD R24, R24, c[0x0][0x188], RZ ;  /* 0x0000620018187a24 */ /* 0x000fe200078e02ff */
[----:B------:R-:W-:Y:S01]  /*52d0*/  ISETP.GE.AND P3, PT, R37, UR4, PT ;  /* 0x0000000425007c0c */ /* 0x000fe2000bf66270 */
[----:B------:R-:W-:Y:S01]  /*52e0*/  IMAD.WIDE R40, R38, 0x2, R28 ;  /* 0x0000000226287825 */ /* 0x000fe200078e021c */
[----:B------:R-:W-:-:S02]  /*52f0*/  ISETP.GE.AND P1, PT, R36, UR4, PT ;  /* 0x0000000424007c0c */ /* 0x000fc4000bf26270 */
[----:B------:R-:W-:Y:S01]  /*5300*/  LOP3.LUT R36, R18, 0x2, RZ, 0xfc, !PT ;  /* 0x0000000212247812 */ /* 0x000fe200078efcff */
[----:B------:R-:W-:Y:S01]  /*5310*/  IMAD.WIDE R38, R24, 0x2, R28 ;  /* 0x0000000218267825 */ /* 0x000fe200078e021c */
[----:B------:R-:W-:Y:S02]  /*5320*/  LOP3.LUT R24, R18, 0x20, RZ, 0xfc, !PT ;  /* 0x0000002012187812 */ /* 0x000fe400078efcff */
[----:B------:R-:W-:Y:S01]  /*5330*/  PRMT R44, RZ, 0x7610, R44 ;  /* 0x00007610ff2c7816 */ /* 0x000fe2000000002c */
[----:B------:R-:W-:Y:S01]  /*5340*/  IMAD R36, R36, c[0x0][0x188], RZ ;  /* 0x0000620024247a24 */ /* 0x000fe200078e02ff */
[----:B0-----:R-:W-:Y:S01]  /*5350*/  PRMT R32, RZ, 0x7610, R32 ;  /* 0x00007610ff207816 */ /* 0x001fe20000000020 */
[----:B------:R-:W-:Y:S01]  /*5360*/  IMAD R24, R24, c[0x0][0x188], RZ ;  /* 0x0000620018187a24 */ /* 0x000fe200078e02ff */
[----:B------:R-:W-:Y:S01]  /*5370*/  PRMT R35, RZ, 0x7610, R35 ;  /* 0x00007610ff237816 */ /* 0x000fe20000000023 */
[--C-:B------:R-:W-:Y:S01]  /*5380*/  IMAD.WIDE R36, R36, 0x2, R28.reuse ;  /* 0x0000000224247825 */ /* 0x100fe200078e021c */
[----:B------:R0:W5:Y:S04]  /*5390*/  @!P3 LDG.E.U16 R44, [R40.64] ;  /* 0x00000006282cb981 */ /* 0x000168000c1e1500 */
[----:B------:R1:W2:Y:S04]  /*53a0*/  @!P1 LDG.E.U16 R32, [R38.64] ;  /* 0x0000000626209981 */ /* 0x0002a8000c1e1500 */
[----:B------:R1:W2:Y:S01]  /*53b0*/  @!P0 LDG.E.U16 R35, [R36.64] ;  /* 0x0000000624238981 */ /* 0x0002a2000c1e1500 */
[----:B0-----:R-:W-:Y:S01]  /*53c0*/  IMAD.WIDE R40, R24, 0x2, R28 ;  /* 0x0000000218287825 */ /* 0x001fe200078e021c */
[----:B------:R-:W-:-:S02]  /*53d0*/  LOP3.LUT R24, R18, 0x6, RZ, 0xfc, !PT ;  /* 0x0000000612187812 */ /* 0x000fc400078efcff */
[----:B-1----:R-:W-:Y:S02]  /*53e0*/  LOP3.LUT R39, R18, 0x6, RZ, 0xfc, !PT ;  /* 0x0000000612277812 */ /* 0x002fe400078efcff */
[----:B------:R-:W-:-:S03]  /*53f0*/  ISETP.GE.AND P0, PT, R24, UR4, PT ;  /* 0x0000000418007c0c */ /* 0x000fc6000bf06270 */
[----:B------:R-:W-:Y:S01]  /*5400*/  IMAD R39, R39, c[0x0][0x188], RZ ;  /* 0x0000620027277a24 */ /* 0x000fe200078e02ff */
[----:B------:R-:W-:-:S03]  /*5410*/  PRMT R33, RZ, 0x7610, R33 ;  /* 0x00007610ff217816 */ /* 0x000fc60000000021 */
[----:B------:R-:W-:-:S06]  /*5420*/  IMAD.WIDE R38, R39, 0x2, R28 ;  /* 0x0000000227267825 */ /* 0x000fcc00078e021c */
[----:B------:R0:W2:Y:S04]  /*5430*/  @!P0 LDG.E.U16 R33, [R38.64] ;  /* 0x0000000626218981 */ /* 0x0000a8000c1e1500 */
[----:B0-----:R-:W0:Y:S01]  /*5440*/  S2R R39, SR_TID.X ;  /* 0x0000000000277919 */ /* 0x001e220000002100 */
[----:B------:R-:W-:Y:S02]  /*5450*/  PRMT R37, RZ, 0x7610, R37 ;  /* 0x00007610ff257816 */ /* 0x000fe40000000025 */
[----:B------:R-:W-:-:S04]  /*5460*/  LOP3.LUT R24, R18, 0xc, RZ, 0xfc, !PT ;  /* 0x0000000c12187812 */ /* 0x000fc800078efcff */
[----:B------:R1:W2:Y:S01]  /*5470*/  @!P2 LDG.E.U16 R37, [R40.64] ;  /* 0x000000062825a981 */ /* 0x0002a2000c1e1500 */
[----:B------:R-:W-:Y:S02]  /*5480*/  ISETP.GE.AND P2, PT, R24, UR4, PT ;  /* 0x0000000418007c0c */ /* 0x000fe4000bf46270 */
[C---:B------:R-:W-:Y:S02]  /*5490*/  LOP3.LUT R24, R18.reuse, 0x30, RZ, 0xfc, !PT ;  /* 0x0000003012187812 */ /* 0x040fe400078efcff */
[----:B------:R-:W-:Y:S02]  /*54a0*/  LOP3.LUT R43, R18, 0xa, RZ, 0xfc, !PT ;  /* 0x0000000a122b7812 */ /* 0x000fe400078efcff */
[----:B------:R-:W-:Y:S02]  /*54b0*/  ISETP.GE.AND P4, PT, R24, UR4, PT ;  /* 0x0000000418007c0c */ /* 0x000fe4000bf86270 */
[C---:B------:R-:W-:Y:S02]  /*54c0*/  LOP3.LUT R42, R18.reuse, 0x28, RZ, 0xfc, !PT ;  /* 0x00000028122a7812 */ /* 0x040fe400078efcff */
[----:B------:R-:W-:-:S02]  /*54d0*/  LOP3.LUT R24, R18, 0x12, RZ, 0xfc, !PT ;  /* 0x0000001212187812 */ /* 0x000fc400078efcff */
[----:B0-----:R-:W-:-:S04]  /*54e0*/  SHF.R.U32.HI R18, RZ, 0x6, R39 ;  /* 0x00000006ff127819 */ /* 0x001fc80000011627 */
[----:B------:R-:W-:Y:S02]  /*54f0*/  SGXT.U32 R18, R18, 0x1 ;  /* 0x000000011212781a */ /* 0x000fe40000000000 */
[C---:B------:R-:W-:Y:S02]  /*5500*/  ISETP.GE.AND P1, PT, R43.reuse, UR4, PT ;  /* 0x000000042b007c0c */ /* 0x040fe4000bf26270 */
[----:B------:R-:W-:Y:S01]  /*5510*/  LOP3.LUT R18, R18, 0xe, RZ, 0xfc, !PT ;  /* 0x0000000e12127812 */ /* 0x000fe200078efcff */
[----:B------:R-:W-:Y:S01]  /*5520*/  IMAD R43, R43, c[0x0][0x188], RZ ;  /* 0x000062002b2b7a24 */ /* 0x000fe200078e02ff */
[----:B------:R-:W-:Y:S02]  /*5530*/  PRMT R34, RZ, 0x7610, R34 ;  /* 0x00007610ff227816 */ /* 0x000fe40000000022 */
[----:B------:R-:W-:Y:S02]  /*5540*/  ISETP.GE.AND P0, PT, R18, UR4, PT ;  /* 0x0000000412007c0c */ /* 0x000fe4000bf06270 */
[----:B------:R-:W0:Y:S01]  /*5550*/  S2R R18, SR_TID.X ;  /* 0x0000000000127919 */ /* 0x000e220000002100 */
[----:B-1----:R-:W-:Y:S01]  /*5560*/  IMAD.WIDE R40, R43, 0x2, R28 ;  /* 0x000000022b287825 */ /* 0x002fe200078e021c */
[----:B------:R-:W-:-:S04]  /*5570*/  ISETP.GE.AND P3, PT, R42, UR4, PT ;  /* 0x000000042a007c0c */ /* 0x000fc8000bf66270 */
[----:B------:R1:W2:Y:S01]  /*5580*/  @!P1 LDG.E.U16 R34, [R40.64] ;  /* 0x0000000628229981 */ /* 0x0002a2000c1e1500 */
[----:B------:R-:W-:Y:S01]  /*5590*/  IMAD R42, R42, c[0x0][0x188], RZ ;  /* 0x000062002a2a7a24 */ /* 0x000fe200078e02ff */
[--C-:B-1----:R-:W-:Y:S02]  /*55a0*/  SHF.R.U32.HI R41, RZ, 0x6, R39.reuse ;  /* 0x00000006ff297819 */ /* 0x102fe40000011627 */
[----:B------:R-:W-:-:S04]  /*55b0*/  SHF.R.U32.HI R39, RZ, 0x6, R39 ;  /* 0x00000006ff277819 */ /* 0x000fc80000011627 */
[----:B------:R-:W-:Y:S01]  /*55c0*/  SGXT.U32 R39, R39, 0x1 ;  /* 0x000000012727781a */ /* 0x000fe20000000000 */
[----:B------:R-:W-:Y:S01]  /*55d0*/  IMAD.WIDE R42, R42, 0x2, R28 ;  /* 0x000000022a2a7825 */ /* 0x000fe200078e021c */
[----:B------:R-:W-:Y:S02]  /*55e0*/  PRMT R36, RZ, 0x7610, R36 ;  /* 0x00007610ff247816 */ /* 0x000fe40000000024 */
[----:B------:R-:W-:Y:S02]  /*55f0*/  LOP3.LUT R39, R39, 0xc, RZ, 0xfc, !PT ;  /* 0x0000000c27277812 */ /* 0x000fe400078efcff */
[----:B0-----:R-:W-:Y:S02]  /*5600*/  SHF.R.U32.HI R18, RZ, 0x6, R18 ;  /* 0x00000006ff127819 */ /* 0x001fe40000011612 */
[----:B------:R0:W2:Y:S01]  /*5610*/  @!P3 LDG.E.U16 R36, [R42.64] ;  /* 0x000000062a24b981 */ /* 0x0000a2000c1e1500 */
[----:B------:R-:W-:Y:S01]  /*5620*/  IMAD R39, R39, c[0x0][0x188], RZ ;  /* 0x0000620027277a24 */ /* 0x000fe200078e02ff */
[----:B------:R-:W-:-:S03]  /*5630*/  SGXT.U32 R18, R18, 0x1 ;  /* 0x000000011212781a */ /* 0x000fc60000000000 */
[----:B------:R-:W-:Y:S01]  /*5640*/  IMAD.WIDE R38, R39, 0x2, R28 ;  /* 0x0000000227267825 */ /* 0x000fe200078e021c */
[----:B0-----:R-:W-:-:S06]  /*5650*/  PRMT R42, RZ, 0x7610, R42 ;  /* 0x00007610ff2a7816 */ /* 0x001fcc000000002a */
[----:B------:R0:W2:Y:S01]  /*5660*/  @!P2 LDG.E.U16 R42, [R38.64] ;  /* 0x00000006262aa981 */ /* 0x0000a2000c1e1500 */
[----:B------:R-:W-:Y:S02]  /*5670*/  SGXT.U32 R41, R41, 0x1 ;  /* 0x000000012929781a */ /* 0x000fe40000000000 */
[----:B0-----:R-:W-:-:S04]  /*5680*/  LOP3.LUT R39, R18, 0x38, RZ, 0xfc, !PT ;  /* 0x0000003812277812 */ /* 0x001fc800078efcff */
[----:B------:R-:W-:Y:S02]  /*5690*/  ISETP.GE.AND P2, PT, R39, UR4, PT ;  /* 0x0000000427007c0c */ /* 0x000fe4000bf46270 */
[----:B------:R-:W-:Y:S02]  /*56a0*/  LOP3.LUT R39, R18, 0xe, RZ, 0xfc, !PT ;  /* 0x0000000e12277812 */ /* 0x000fe400078efcff */
[----:B------:R-:W-:-:S03]  /*56b0*/  LOP3.LUT R41, R41, 0x30, RZ, 0xfc, !PT ;  /* 0x0000003029297812 */ /* 0x000fc600078efcff */
[----:B------:R-:W-:Y:S01]  /*56c0*/  IMAD R39, R39, c[0x0][0x188], RZ ;  /* 0x0000620027277a24 */ /* 0x000fe200078e02ff */
[----:B------:R-:W-:-:S03]  /*56d0*/  PRMT R45, RZ, 0x7610, R45 ;  /* 0x00007610ff2d7816 */ /* 0x000fc6000000002d */
[----:B------:R-:W-:Y:S01]  /*56e0*/  IMAD.WIDE R38, R39, 0x2, R28 ;  /* 0x0000000227267825 */ /* 0x000fe200078e021c */
[----:B------:R-:W-:-:S03]  /*56f0*/  PRMT R43, RZ, 0x7610, R43 ;  /* 0x00007610ff2b7816 */ /* 0x000fc6000000002b */
[----:B------:R-:W-:Y:S01]  /*5700*/  IMAD R41, R41, c[0x0][0x188], RZ ;  /* 0x0000620029297a24 */ /* 0x000fe200078e02ff */
[----:B------:R0:W2:Y:S03]  /*5710*/  @!P0 LDG.E.U16 R45, [R38.64] ;  /* 0x00000006262d8981 */ /* 0x0000a6000c1e1500 */
[----:B------:R-:W-:Y:S01]  /*5720*/  IMAD.WIDE R40, R41, 0x2, R28 ;  /* 0x0000000229287825 */ /* 0x000fe200078e021c */
[----:B------:R-:W-:Y:S02]  /*5730*/  PRMT R119, RZ, 0x7610, R119 ;  /* 0x00007610ff777816 */ /* 0x000fe40000000077 */
[----:B------:R-:W-:Y:S02]  /*5740*/  ISETP.GE.AND P1, PT, R24, UR4, PT ;  /* 0x0000000418007c0c */ /* 0x000fe4000bf26270 */
[----:B------:R1:W2:Y:S01]  /*5750*/  @!P4 LDG.E.U16 R43, [R40.64] ;  /* 0x00000006282bc981 */ /* 0x0002a2000c1e1500 */
[----:B0-----:R-:W-:-:S02]  /*5760*/  LOP3.LUT R39, R18, 0x38, RZ, 0xfc, !PT ;  /* 0x0000003812277812 */ /* 0x001fc400078efcff */
[----:B------:R-:W-:-:S03]  /*5770*/  LOP3.LUT R38, R18, 0x14, RZ, 0xfc, !PT ;  /* 0x0000001412267812 */ /* 0x000fc600078efcff */
[----:B------:R-:W-:Y:S01]  /*5780*/  IMAD R39, R39, c[0x0][0x188], RZ ;  /* 0x0000620027277a24 */ /* 0x000fe200078e02ff */
[----:B------:R-:W-:Y:S02]  /*5790*/  ISETP.GE.AND P0, PT, R38, UR4, PT ;  /* 0x0000000426007c0c */ /* 0x000fe4000bf06270 */
[----:B-1----:R-:W-:Y:S01]  /*57a0*/  LOP3.LUT R41, R18, 0x12, RZ, 0xfc, !PT ;  /* 0x0000001212297812 */ /* 0x002fe200078efcff */
[----:B------:R-:W-:Y:S01]  /*57b0*/  IMAD.WIDE R38, R39, 0x2, R28 ;  /* 0x0000000227267825 */ /* 0x000fe200078e021c */
[----:B------:R-:W-:-:S03]  /*57c0*/  PRMT R46, RZ, 0x7610, R46 ;  /* 0x00007610ff2e7816 */ /* 0x000fc6000000002e */
[----:B------:R-:W-:Y:S01]  /*57d0*/  IMAD R41, R41, c[0x0][0x188], RZ ;  /* 0x0000620029297a24 */ /* 0x000fe200078e02ff */
[----:B------:R0:W2:Y:S03]  /*57e0*/  @!P2 LDG.E.U16 R119, [R38.64] ;  /* 0x000000062677a981 */ /* 0x0000a6000c1e1500 */
[----:B------:R-:W-:-:S05]  /*57f0*/  IMAD.WIDE R40, R41, 0x2, R28 ;  /* 0x0000000229287825 */ /* 0x000fca00078e021c */
[----:B------:R1:W2:Y:S01]  /*5800*/  @!P1 LDG.E.U16 R46, [R40.64] ;  /* 0x00000006282e9981 */ /* 0x0002a2000c1e1500 */
[C---:B0-----:R-:W-:Y:S02]  /*5810*/  LOP3.LUT R39, R18.reuse, 0x14, RZ, 0xfc, !PT ;  /* 0x0000001412277812 */ /* 0x041fe400078efcff */
[----:B------:R-:W-:-:S03]  /*5820*/  LOP3.LUT R38, R18, 0x16, RZ, 0xfc, !PT ;  /* 0x0000001612267812 */ /* 0x000fc600078efcff */
[----:B------:R-:W-:Y:S01]  /*5830*/  IMAD R39, R39, c[0x0][0x188], RZ ;  /* 0x0000620027277a24 */ /* 0x000fe200078e02ff */
[----:B------:R-:W-:Y:S02]  /*5840*/  ISETP.GE.AND P1, PT, R38, UR4, PT ;  /* 0x0000000426007c0c */ /* 0x000fe4000bf26270 */
[----:B-1----:R-:W-:Y:S01]  /*5850*/  PRMT R40, RZ, 0x7610, R40 ;  /* 0x00007610ff287816 */ /* 0x002fe20000000028 */
[----:B------:R-:W-:-:S05]  /*5860*/  IMAD.WIDE R38, R39, 0x2, R28 ;  /* 0x0000000227267825 */ /* 0x000fca00078e021c */
[----:B------:R0:W2:Y:S01]  /*5870*/  @!P0 LDG.E.U16 R40, [R38.64] ;  /* 0x0000000626288981 */ /* 0x0000a2000c1e1500 */
[----:B------:R-:W-:Y:S02]  /*5880*/  PRMT R41, RZ, 0x7610, R41 ;  /* 0x00007610ff297816 */ /* 0x000fe40000000029 */
[C---:B0-----:R-:W-:Y:S02]  /*5890*/  LOP3.LUT R39, R18.reuse, 0x16, RZ, 0xfc, !PT ;  /* 0x0000001612277812 */ /* 0x041fe400078efcff */
[----:B------:R-:W-:-:S03]  /*58a0*/  LOP3.LUT R38, R18, 0x1a, RZ, 0xfc, !PT ;  /* 0x0000001a12267812 */ /* 0x000fc600078efcff */
[----:B------:R-:W-:Y:S01]  /*58b0*/  IMAD R39, R39, c[0x0][0x188], RZ ;  /* 0x0000620027277a24 */ /* 0x000fe200078e02ff */
[----:B------:R-:W-:-:S03]  /*58c0*/  ISETP.GE.AND P0, PT, R38, UR4, PT ;  /* 0x0000000426007c0c */ /* 0x000fc6000bf06270 */
        /* <DEDUP_REMOVED lines=71> */
[----:B------:R0:W3:Y:S01]  /*5d40*/  @!P1 LDG.E.U16 R191, [R38.64] ;  /* 0x0000000626bf9981 */ /* 0x0000e2000c1e1500 */
[----:B------:R-:W-:Y:S02]  /*5d50*/  PRMT R125, RZ, 0x7610, R125 ;  /* 0x00007610ff7d7816 */ /* 0x000fe4000000007d */
[C---:B0-----:R-:W-:Y:S02]  /*5d60*/  LOP3.LUT R39, R18.reuse, 0x2e, RZ, 0xfc, !PT ;  /* 0x0000002e12277812 */ /* 0x041fe400078efcff */
[----:B------:R-:W-:-:S03]  /*5d70*/  LOP3.LUT R38, R18, 0x34, RZ, 0xfc, !PT ;  /* 0x0000003412267812 */ /* 0x000fc600078efcff */
[----:B------:R-:W-:Y:S01]  /*5d80*/  IMAD R39, R39, c[0x0][0x188], RZ ;  /* 0x0000620027277a24 */ /* 0x000fe200078e02ff */
[----:B------:R-:W-:-:S03]  /*5d90*/  ISETP.GE.AND P1, PT, R38, UR4, PT ;  /* 0x0000000426007c0c */ /* 0x000fc6000bf26270 */
[----:B------:R-:W-:-:S05]  /*5da0*/  IMAD.WIDE R38, R39, 0x2, R28 ;  /* 0x0000000227267825 */ /* 0x000fca00078e021c */
[----:B------:R0:W4:Y:S01]  /*5db0*/  @!P0 LDG.E.U16 R125, [R38.64] ;  /* 0x00000006267d8981 */ /* 0x000122000c1e1500 */
[----:B------:R-:W-:Y:S02]  /*5dc0*/  PRMT R126, RZ, 0x7610, R126 ;  /* 0x00007610ff7e7816 */ /* 0x000fe4000000007e */
[C---:B0-----:R-:W-:Y:S02]  /*5dd0*/  LOP3.LUT R39, R18.reuse, 0x34, RZ, 0xfc, !PT ;  /* 0x0000003412277812 */ /* 0x041fe400078efcff */
[----:B------:R-:W-:-:S03]  /*5de0*/  LOP3.LUT R38, R18, 0x36, RZ, 0xfc, !PT ;  /* 0x0000003612267812 */ /* 0x000fc600078efcff */
[----:B------:R-:W-:Y:S01]  /*5df0*/  IMAD R39, R39, c[0x0][0x188], RZ ;  /* 0x0000620027277a24 */ /* 0x000fe200078e02ff */
[----:B------:R-:W-:-:S03]  /*5e00*/  ISETP.GE.AND P0, PT, R38, UR4, PT ;  /* 0x0000000426007c0c */ /* 0x000fc6000bf06270 */
[----:B------:R-:W-:-:S05]  /*5e10*/  IMAD.WIDE R38, R39, 0x2, R28 ;  /* 0x0000000227267825 */ /* 0x000fca00078e021c */
[----:B------:R0:W5:Y:S01]  /*5e20*/  @!P1 LDG.E.U16 R126, [R38.64] ;  /* 0x00000006267e9981 */ /* 0x000162000c1e1500 */
        /* <DEDUP_REMOVED lines=15> */
[----:B0-----:R-:W-:-:S05]  /*5f20*/  LOP3.LUT R39, R18, 0x3e, RZ, 0xfc, !PT ;  /* 0x0000003e12277812 */ /* 0x001fca00078efcff */
[----:B------:R-:W-:-:S04]  /*5f30*/  IMAD R39, R39, c[0x0][0x188], RZ ;  /* 0x0000620027277a24 */ /* 0x000fc800078e02ff */
[----:B------:R-:W-:-:S05]  /*5f40*/  IMAD.WIDE R38, R39, 0x2, R28 ;  /* 0x0000000227267825 */ /* 0x000fca00078e021c */
[----:B------:R0:W5:Y:S04]  /*5f50*/  @!P0 LDG.E.U16 R133, [R38.64] ;  /* 0x0000000626858981 */ /* 0x000168000c1e1500 */
[----:B------:R-:W-:Y:S06]  /*5f60*/  BAR.SYNC.DEFER_BLOCKING 0x0 ;  /* 0x0000000000007b1d */ /* 0x000fec0000010000 */
[----:B0-----:R-:W0:Y:S01]  /*5f70*/  S2R R39, SR_TID.X ;  /* 0x0000000000277919 */ /* 0x001e220000002100 */
[----:B------:R-:W-:-:S02]  /*5f80*/  IADD3 R38, P1, R17, R23, RZ ;  /* 0x0000001711267210 */ /* 0x000fc40007f3e0ff */
[----:B------:R-:W-:Y:S02]  /*5f90*/  PRMT R134, RZ, 0x7610, R134 ;  /* 0x00007610ff867816 */ /* 0x000fe40000000086 */
[----:B0-----:R-:W-:-:S04]  /*5fa0*/  LOP3.LUT R39, R39, 0x3f, RZ, 0xc0, !PT ;  /* 0x0000003f27277812 */ /* 0x001fc800078ec0ff */
[----:B------:R-:W-:Y:S01]  /*5fb0*/  ISETP.GE.AND P0, PT, R39, UR4, PT ;  /* 0x0000000427007c0c */ /* 0x000fe2000bf06270 */
[----:B------:R-:W-:Y:S01]  /*5fc0*/  IMAD.X R39, R16, 0x1, R22, P1 ;  /* 0x0000000110277824 */ /* 0x000fe200008e0616 */
[----:B------:R-:W-:-:S11]  /*5fd0*/  PRMT R135, RZ, 0x7610, R135 ;  /* 0x00007610ff877816 */ /* 0x000fd60000000087 */
[----:B------:R0:W5:Y:S02]  /*5fe0*/  @!P0 LDG.E.U16 R134, [R38.64] ;  /* 0x0000000626868981 */ /* 0x000164000c1e1500 */
[----:B0-----:R-:W-:-:S05]  /*5ff0*/  IADD3 R38, P1, R226, R23, RZ ;  /* 0x00000017e2267210 */ /* 0x001fca0007f3e0ff */
[----:B------:R-:W-:-:S05]  /*6000*/  IMAD.X R39, R199, 0x1, R22, P1 ;  /* 0x00000001c7277824 */ /* 0x000fca00008e0616 */
[----:B------:R0:W5:Y:S01]  /*6010*/  @!P0 LDG.E.U16 R135, [R38.64] ;  /* 0x0000000626878981 */ /* 0x000162000c1e1500 */
[----:B------:R-:W-:Y:S02]  /*6020*/  PRMT R182, RZ, 0x7610, R182 ;  /* 0x00007610ffb67816 */ /* 0x000fe400000000b6 */
        /* <DEDUP_REMOVED lines=17> */
[----:B------:R-:W-:Y:S01]  /*6140*/  IMAD.X R39, R168, 0x1, R22, P1 ;  /* 0x00000001a8277824 */ /* 0x000fe200008e0616 */
[----:B--2---:R0:W-:Y:S04]  /*6150*/  STS.U16 [R19+0x4000], R124 ;  /* 0x0040007c13007388 */ /* 0x0041e80000000400 */
[----:B------:R1:W2:Y:S01]  /*6160*/  @!P0 LDG.E.U16 R186, [R38.64] ;  /* 0x0000000626ba8981 */ /* 0x0002a2000c1e1500 */
[----:B0-----:R-:W-:Y:S02]  /*6170*/  PRMT R124, RZ, 0x7610, R124 ;  /* 0x00007610ff7c7816 */ /* 0x001fe4000000007c */
[----:B-1----:R-:W-:-:S05]  /*6180*/  IADD3 R38, P1, R165, R23, RZ ;  /* 0x00000017a5267210 */ /* 0x002fca0007f3e0ff */
[----:B------:R-:W-:Y:S01]  /*6190*/  IMAD.X R39, R164, 0x1, R22, P1 ;  /* 0x00000001a4277824 */ /* 0x000fe200008e0616 */
[----:B---3--:R0:W-:Y:S04]  /*61a0*/  STS.U16 [R19+0x4400], R117 ;  /* 0x0044007513007388 */ /* 0x0081e80000000400 */
[----:B------:R1:W3:Y:S01]  /*61b0*/  @!P0 LDG.E.U16 R124, [R38.64] ;  /* 0x00000006267c8981 */ /* 0x0002e2000c1e1500 */
[----:B0-----:R-:W-:Y:S02]  /*61c0*/  PRMT R117, RZ, 0x7610, R117 ;  /* 0x00007610ff757816 */ /* 0x001fe40000000075 */
[----:B-1----:R-:W-:-:S05]  /*61d0*/  IADD3 R38, P1, R158, R23, RZ ;  /* 0x000000179e267210 */ /* 0x002fca0007f3e0ff */
[----:B------:R-:W-:Y:S01]  /*61e0*/  IMAD.X R39, R157, 0x1, R22, P1 ;  /* 0x000000019d277824 */ /* 0x000fe200008e0616 */
[----:B----4-:R0:W-:Y:S04]  /*61f0*/  STS.U16 [R19+0x4800], R111 ;  /* 0x0048006f13007388 */ /* 0x0101e80000000400 */
[----:B------:R1:W4:Y:S01]  /*6200*/  @!P0 LDG.E.U16 R117, [R38.64] ;  /* 0x0000000626758981 */ /* 0x000322000c1e1500 */
[----:B0-----:R-:W-:Y:S02]  /*6210*/  PRMT R111, RZ, 0x7610, R111 ;  /* 0x00007610ff6f7816 */ /* 0x001fe4000000006f */
[----:B-1----:R-:W-:-:S05]  /*6220*/  IADD3 R38, P1, R204, R23, RZ ;  /* 0x00000017cc267210 */ /* 0x002fca0007f3e0ff */
[----:B------:R-:W-:Y:S01]  /*6230*/  IMAD.X R39, R155, 0x1, R22, P1 ;  /* 0x000000019b277824 */ /* 0x000fe200008e0616 */
[----:B-----5:R0:W-:Y:S04]  /*6240*/  STS.U16 [R19+0x4c00], R44 ;  /* 0x004c002c13007388 */ /* 0x0201e80000000400 */
[----:B------:R1:W5:Y:S01]  /*6250*/  @!P0 LDG.E.U16 R111, [R38.64] ;  /* 0x00000006266f8981 */ /* 0x000362000c1e1500 */
[----:B0-----:R-:W-:Y:S02]  /*6260*/  PRMT R44, RZ, 0x7610, R44 ;  /* 0x00007610ff2c7816 */ /* 0x001fe4000000002c */
[----:B-1----:R-:W-:-:S05]  /*6270*/  IADD3 R38, P1, R236, R23, RZ ;  /* 0x00000017ec267210 */ /* 0x002fca0007f3e0ff */
[----:B------:R-:W-:-:S05]  /*6280*/  IMAD.X R39, R201, 0x1, R22, P1 ;  /* 0x00000001c9277824 */ /* 0x000fca00008e0616 */
[----:B------:R0:W2:Y:S01]  /*6290*/  @!P0 LDG.E.U16 R44, [R38.64] ;  /* 0x00000006262c8981 */ /* 0x0000a2000c1e1500 */
[----:B------:R-:W-:-:S03]  /*62a0*/  PRMT R190, RZ, 0x7610, R190 ;  /* 0x00007610ffbe7816 */ /* 0x000fc600000000be */
[----:B------:R1:W-:Y:S01]  /*62b0*/  STS.U16 [R19+0x5400], R36 ;  /* 0x0054002413007388 */ /* 0x0003e20000000400 */
[----:B0-----:R-:W-:-:S05]  /*62c0*/  IADD3 R38, P1, R147, R23, RZ ;  /* 0x0000001793267210 */ /* 0x001fca0007f3e0ff */
[--C-:B------:R-:W-:Y:S01]  /*62d0*/  IMAD.X R39, R146, 0x1, R22.reuse, P1 ;  /* 0x0000000192277824 */ /* 0x100fe200008e0616 */
[----:B-1----:R-:W-:Y:S01]  /*62e0*/  IADD3 R36, P1, R141, R23, RZ ;  /* 0x000000178d247210 */ /* 0x002fe20007f3e0ff */
[----:B------:R0:W-:Y:S04]  /*62f0*/  STS.U16 [R19+0x5000], R37 ;  /* 0x0050002513007388 */ /* 0x0001e80000000400 */
[----:B------:R1:W2:Y:S01]  /*6300*/  @!P0 LDG.E.U16 R190, [R38.64] ;  /* 0x0000000626be8981 */ /* 0x0002a2000c1e1500 */
[----:B0-----:R-:W-:Y:S01]  /*6310*/  IMAD.X R37, R140, 0x1, R22, P1 ;  /* 0x000000018c257824 */ /* 0x001fe200008e0616 */
[----:B-1----:R-:W-:-:S06]  /*6320*/  PRMT R38, RZ, 0x7610, R38 ;  /* 0x00007610ff267816 */ /* 0x002fcc0000000026 */
[----:B------:R0:W2:Y:S01]  /*6330*/  @!P0 LDG.E.U16 R38, [R36.64] ;  /* 0x0000000624268981 */ /* 0x0000a2000c1e1500 */
[----:B------:R-:W-:Y:S02]  /*6340*/  PRMT R39, RZ, 0x7610, R39 ;  /* 0x00007610ff277816 */ /* 0x000fe40000000027 */
[----:B0-----:R-:W-:-:S05]  /*6350*/  IADD3 R36, P1, R130, R23, RZ ;  /* 0x0000001782247210 */ /* 0x001fca0007f3e0ff */
[----:B------:R-:W-:Y:S01]  /*6360*/  IMAD.X R37, R129, 0x1, R22, P1 ;  /* 0x0000000181257824 */ /* 0x000fe200008e0616 */
[----:B------:R0:W-:Y:S04]  /*6370*/  STS.U16 [R19+0x5800], R43 ;  /* 0x0058002b13007388 */ /* 0x0001e80000000400 */
[----:B------:R1:W2:Y:S01]  /*6380*/  @!P0 LDG.E.U16 R39, [R36.64] ;  /* 0x0000000624278981 */ /* 0x0002a2000c1e1500 */
[----:B0-----:R-:W-:Y:S02]  /*6390*/  PRMT R43, RZ, 0x7610, R43 ;  /* 0x00007610ff2b7816 */ /* 0x001fe4000000002b */
[----:B-1----:R-:W-:-:S05]  /*63a0*/  IADD3 R36, P1, R230, R23, RZ ;  /* 0x00000017e6247210 */ /* 0x002fca0007f3e0ff */
[----:B------:R-:W-:Y:S01]  /*63b0*/  IMAD.X R37, R31, 0x1, R22, P1 ;  /* 0x000000011f257824 */ /* 0x000fe200008e0616 */
[----:B------:R0:W-:Y:S04]  /*63c0*/  STS.U16 [R19+0x5c00], R119 ;  /* 0x005c007713007388 */ /* 0x0001e80000000400 */
[----:B------:R1:W2:Y:S04]  /*63d0*/  @!P0 LDG.E.U16 R43, [R36.64] ;  /* 0x00000006242b8981 */ /* 0x0002a8000c1e1500 */
[----:B------:R1:W-:Y:S01]  /*63e0*/  STS.U16 [R249+0x4500], R34 ;  /* 0x00450022f9007388 */ /* 0x0003e20000000400 */
[----:B0-----:R-:W-:-:S02]  /*63f0*/  PRMT R119, RZ, 0x7610, R119 ;  /* 0x00007610ff777816 */ /* 0x001fc40000000077 */
[----:B-1----:R-:W-:-:S05]  /*6400*/  IADD3 R36, P1, R5, R23, RZ ;  /* 0x0000001705247210 */ /* 0x002fca0007f3e0ff */
[--C-:B------:R-:W-:Y:S01]  /*6410*/  IMAD.X R37, R4, 0x1, R22.reuse, P1 ;  /* 0x0000000104257824 */ /* 0x100fe200008e0616 */
[----:B------:R-:W-:Y:S01]  /*6420*/  IADD3 R34, P1, R12, R23, RZ ;  /* 0x000000170c227210 */ /* 0x000fe20007f3e0ff */
        /* <DEDUP_REMOVED lines=74> */
[----:B---3--:R-:W-:Y:S01]  /*68d0*/  IADD3 R32, P1, R7, R23, RZ ;  /* 0x0000001707207210 */ /* 0x008fe20007f3e0ff */
[----:B------:R0:W-:Y:S04]  /*68e0*/  STS.U16 [R247+0x4300], R33 ;  /* 0x00430021f7007388 */ /* 0x0001e80000000400 */
[----:B------:R1:W3:Y:S01]  /*68f0*/  @!P0 LDG.E.U16 R132, [R34.64] ;  /* 0x0000000622848981 */ /* 0x0002e2000c1e1500 */
[----:B0-----:R-:W-:Y:S01]  /*6900*/  IMAD.X R33, R6, 0x1, R22, P1 ;  /* 0x0000000106217824 */ /* 0x001fe200008e0616 */
[----:B-1----:R-:W-:-:S06]  /*6910*/  PRMT R34, RZ, 0x7610, R34 ;  /* 0x00007610ff227816 */ /* 0x002fcc0000000022 */
[----:B------:R0:W2:Y:S01]  /*6920*/  @!P0 LDG.E.U16 R34, [R32.64] ;  /* 0x0000000620228981 */ /* 0x0000a2000c1e1500 */
[----:B------:R-:W-:Y:S02]  /*6930*/  PRMT R35, RZ, 0x7610, R35 ;  /* 0x00007610ff237816 */ /* 0x000fe40000000023 */
[----:B0-----:R-:W-:-:S05]  /*6940*/  IADD3 R32, P1, R227, R23, RZ ;  /* 0x00000017e3207210 */ /* 0x001fca0007f3e0ff */
[----:B------:R-:W-:Y:S01]  /*6950*/  IMAD.X R33, R13, 0x1, R22, P1 ;  /* 0x000000010d217824 */ /* 0x000fe200008e0616 */
[----:B------:R0:W-:Y:S04]  /*6960*/  STS.U16 [R247+0x4b00], R41 ;  /* 0x004b0029f7007388 */ /* 0x0001e80000000400 */
[----:B------:R1:W3:Y:S01]  /*6970*/  @!P0 LDG.E.U16 R35, [R32.64] ;  /* 0x0000000620238981 */ /* 0x0002e2000c1e1500 */
[----:B0-----:R-:W-:Y:S02]  /*6980*/  PRMT R41, RZ, 0x7610, R41 ;  /* 0x00007610ff297816 */ /* 0x001fe40000000029 */
[----:B-1----:R-:W-:-:S05]  /*6990*/  IADD3 R32, P1, R224, R23, RZ ;  /* 0x00000017e0207210 */ /* 0x002fca0007f3e0ff */
        /* <DEDUP_REMOVED lines=31> */
[----:B------:R0:W-:Y:S04]  /*6b90*/  STS.U16 [R19], R135 ;  /* 0x0000008713007388 */ /* 0x0001e80000000400 */
        /* <DEDUP_REMOVED lines=38> */
[----:B------:R-:W-:Y:S01]  /*6e00*/  IMAD.X R33, R8, 0x1, R22, P1 ;  /* 0x0000000108217824 */ /* 0x000fe200008e0616 */
[----:B--2---:R0:W-:Y:S04]  /*6e10*/  STS.U16 [R19+0x2400], R44 ;  /* 0x0024002c13007388 */ /* 0x0041e80000000400 */
        /* <DEDUP_REMOVED lines=34> */
[----:B------:R-:W-:Y:S04]  /*7040*/  STS.U16 [R19+0x2800], R190 ;  /* 0x002800be13007388 */ /* 0x000fe80000000400 */
[----:B------:R0:W2:Y:S04]  /*7050*/  @!P0 LDG.E.U16 R36, [R32.64] ;  /* 0x0000000620248981 */ /* 0x0000a8000c1e1500 */
[----:B------:R1:W-:Y:S01]  /*7060*/  STS.U16 [R249+0x100], R37 ;  /* 0x00010025f9007388 */ /* 0x0003e20000000400 */
[----:B0-----:R-:W-:-:S02]  /*7070*/  IADD3 R32, P1, R160, R23, RZ ;  /* 0x00000017a0207210 */ /* 0x001fc40007f3e0ff */
[----:B-1----:R-:W-:-:S03]  /*7080*/  PRMT R37, RZ, 0x7610, R37 ;  /* 0x00007610ff257816 */ /* 0x002fc60000000025 */
        /* <DEDUP_REMOVED lines=25> */
[----:B------:R-:W-:-:S05]  /*7220*/  IMAD.X R33, R131, 0x1, R22, P1 ;  /* 0x0000000183217824 */ /* 0x000fca00008e0616 */
        /* <DEDUP_REMOVED lines=14> */
[----:B------:R-:W2:Y:S04]  /*7310*/  @!P0 LDG.E.U16 R40, [R32.64] ;  /* 0x0000000620288981 */ /* 0x000ea8000c1e1500 */
[----:B------:R-:W-:Y:S04]  /*7320*/  STS.U16 [R249+0x1900], R191 ;  /* 0x001900bff9007388 */ /* 0x000fe80000000400 */
[----:B------:R-:W-:Y:S04]  /*7330*/  STS.U16 [R249+0x2500], R47 ;  /* 0x0025002ff9007388 */ /* 0x000fe80000000400 */
[----:B------:R-:W-:Y:S04]  /*7340*/  STS.U16 [R249+0x2900], R109 ;  /* 0x0029006df9007388 */ /* 0x000fe80000000400 */
[----:B------:R-:W-:Y:S04]  /*7350*/  STS.U16 [R249+0x2d00], R118 ;  /* 0x002d0076f9007388 */ /* 0x000fe80000000400 */
[----:B------:R-:W-:Y:S04]  /*7360*/  STS.U16 [R249+0x3100], R126 ;  /* 0x0031007ef9007388 */ /* 0x000fe80000000400 */
[----:B---3--:R-:W-:Y:S04]  /*7370*/  STS.U16 [R249+0x3500], R132 ;  /* 0x00350084f9007388 */ /* 0x008fe80000000400 */
[----:B------:R-:W-:Y:S04]  /*7380*/  STS.U16 [R249+0x3900], R34 ;  /* 0x00390022f9007388 */ /* 0x000fe80000000400 */
        /* <DEDUP_REMOVED lines=10> */
[----:B------:R0:W-:Y:S04]  /*7430*/  STS.U16 [R248+0x2600], R183 ;  /* 0x002600b7f8007388 */ /* 0x0001e80000000400 */
[----:B------:R-:W-:Y:S04]  /*7440*/  STS.U16 [R248+0x2a00], R184 ;  /* 0x002a00b8f8007388 */ /* 0x000fe80000000400 */
[----:B------:R-:W-:Y:S04]  /*7450*/  STS.U16 [R248+0x2e00], R185 ;  /* 0x002e00b9f8007388 */ /* 0x000fe80000000400 */
[----:B----4-:R-:W-:Y:S04]  /*7460*/  STS.U16 [R248+0x3200], R124 ;  /* 0x0032007cf8007388 */ /* 0x010fe80000000400 */
[----:B-----5:R-:W-:Y:S04]  /*7470*/  STS.U16 [R248+0x3600], R117 ;  /* 0x00360075f8007388 */ /* 0x020fe80000000400 */
[----:B--2---:R-:W-:Y:S04]  /*7480*/  STS.U16 [R248+0x3a00], R111 ;  /* 0x003a006ff8007388 */ /* 0x004fe80000000400 */
        /* <DEDUP_REMOVED lines=17> */
[----:B------:R-:W-:Y:S01]  /*75a0*/  BAR.SYNC.DEFER_BLOCKING 0x0 ;  /* 0x0000000000007b1d */ /* 0x000fe20000010000 */
[----:B0-----:R-:W-:-:S02]  /*75b0*/  LOP3.LUT R183, R20, 0x20, RZ, 0x3c, !PT ;  /* 0x0000002014b77812 */ /* 0x001fc400078e3cff */
[C---:B------:R-:W-:Y:S02]  /*75c0*/  LOP3.LUT R182, R20.reuse, 0x40, RZ, 0x3c, !PT ;  /* 0x0000004014b67812 */ /* 0x040fe400078e3cff */
[----:B------:R-:W-:Y:S01]  /*75d0*/  LOP3.LUT R191, R20, 0x60, RZ, 0x3c, !PT ;  /* 0x0000006014bf7812 */ /* 0x000fe200078e3cff */
[----:B------:R-:W-:Y:S04]  /*75e0*/  LDSM.16.MT88.4 R132, [R20+0x4000] ;  /* 0x004000001484783b */ /* 0x000fe80000004200 */
[----:B------:R-:W0:Y:S04]  /*75f0*/  LDSM.16.M88.4 R44, [R21] ;  /* 0x00000000152c783b */ /* 0x000e280000000200 */
[----:B------:R-:W1:Y:S04]  /*7600*/  LDSM.16.M88.4 R40, [R21+0x1000] ;  /* 0x001000001528783b */ /* 0x000e680000000200 */
[----:B------:R-:W2:Y:S04]  /*7610*/  LDSM.16.M88.4 R36, [R21+0x2000] ;  /* 0x002000001524783b */ /* 0x000ea80000000200 */
[----:B------:R-:W3:Y:S04]  /*7620*/  LDSM.16.M88.4 R32, [R21+0x3000] ;  /* 0x003000001520783b */ /* 0x000ee80000000200 */
[----:B------:R-:W4:Y:S04]  /*7630*/  LDSM.16.MT88.4 R124, [R183+0x4000] ;  /* 0x00400000b77c783b */ /* 0x000f280000004200 */
[----:B------:R-:W5:Y:S04]  /*7640*/  LDSM.16.MT88.4 R116, [R182+0x4000] ;  /* 0x00400000b674783b */ /* 0x000f680000004200 */
[----:B------:R-:W3:Y:S01]  /*7650*/  LDSM.16.MT88.4 R108, [R191+0x4000] ;  /* 0x00400000bf6c783b */ /* 0x000ee20000004200 */
[C---:B0-----:R-:W-:Y:S08]  /*7660*/  HMMA.16816.F32.BF16 R96, R132.reuse, R44, R96 ;  /* 0x0000002c8460723c */ /* 0x041ff00000041860 */
[C---:B-1----:R-:W-:Y:S08]  /*7670*/  HMMA.16816.F32.BF16 R100, R132.reuse, R40, R100 ;  /* 0x000000288464723c */ /* 0x042ff00000041864 */
[C---:B--2---:R-:W-:Y:S08]  /*7680*/  HMMA.16816.F32.BF16 R92, R132.reuse, R36, R92 ;  /* 0x00000024845c723c */ /* 0x044ff0000004185c */
[----:B---3--:R-:W-:Y:S01]  /*7690*/  HMMA.16816.F32.BF16 R88, R132, R32, R88 ;  /* 0x000000208458723c */ /* 0x008fe20000041858 */
[----:B------:R-:W0:Y:S07]  /*76a0*/  LDSM.16.MT88.4 R132, [R20+0x4800] ;  /* 0x004800001484783b */ /* 0x000e2e0000004200 */
[C---:B----4-:R-:W-:Y:S08]  /*76b0*/  HMMA.16816.F32.BF16 R84, R124.reuse, R44, R84 ;  /* 0x0000002c7c54723c */ /* 0x050ff00000041854 */
[C---:B------:R-:W-:Y:S08]  /*76c0*/  HMMA.16816.F32.BF16 R80, R124.reuse, R40, R80 ;  /* 0x000000287c50723c */ /* 0x040ff00000041850 */
[C---:B------:R-:W-:Y:S08]  /*76d0*/  HMMA.16816.F32.BF16 R76, R124.reuse, R36, R76 ;  /* 0x000000247c4c723c */ /* 0x040ff0000004184c */
[----:B------:R-:W-:Y:S01]  /*76e0*/  HMMA.16816.F32.BF16 R72, R124, R32, R72 ;  /* 0x000000207c48723c */ /* 0x000fe20000041848 */
[----:B------:R-:W1:Y:S07]  /*76f0*/  LDSM.16.MT88.4 R124, [R183+0x4800] ;  /* 0x00480000b77c783b */ /* 0x000e6e0000004200 */
[C---:B-----5:R-:W-:Y:S08]  /*7700*/  HMMA.16816.F32.BF16 R68, R116.reuse, R44, R68 ;  /* 0x0000002c7444723c */ /* 0x060ff00000041844 */
[C---:B------:R-:W-:Y:S08]  /*7710*/  HMMA.16816.F32.BF16 R52, R116.reuse, R40, R52 ;  /* 0x000000287434723c */ /* 0x040ff00000041834 */
[C---:B------:R-:W-:Y:S08]  /*7720*/  HMMA.16816.F32.BF16 R48, R116.reuse, R36, R48 ;  /* 0x000000247430723c */ /* 0x040ff00000041830 */
[----:B------:R-:W-:Y:S01]  /*7730*/  HMMA.16816.F32.BF16 R56, R116, R32, R56 ;  /* 0x000000207438723c */ /* 0x000fe20000041838 */
[----:B------:R-:W2:Y:S07]  /*7740*/  LDSM.16.MT88.4 R116, [R182+0x4800] ;  /* 0x00480000b674783b */ /* 0x000eae0000004200 */
[C---:B------:R-:W-:Y:S08]  /*7750*/  HMMA.16816.F32.BF16 R60, R108.reuse, R44, R60 ;  /* 0x0000002c6c3c723c */ /* 0x040ff0000004183c */
[C---:B------:R-:W-:Y:S08]  /*7760*/  HMMA.16816.F32.BF16 R64, R108.reuse, R40, R64 ;  /* 0x000000286c40723c */ /* 0x040ff00000041840 */
[C---:B------:R-:W-:Y:S08]  /*7770*/  HMMA.16816.F32.BF16 R104, R108.reuse, R36, R104 ;  /* 0x000000246c68723c */ /* 0x040ff00000041868 */
[----:B------:R-:W-:Y:S01]  /*7780*/  HMMA.16816.F32.BF16 R112, R108, R32, R112 ;  /* 0x000000206c70723c */ /* 0x000fe20000041870 */
[----:B------:R-:W3:Y:S07]  /*7790*/  LDSM.16.MT88.4 R108, [R191+0x4800] ;  /* 0x00480000bf6c783b */ /* 0x000eee0000004200 */
[C---:B0-----:R-:W-:Y:S08]  /*77a0*/  HMMA.16816.F32.BF16 R96, R132.reuse, R46, R96 ;  /* 0x0000002e8460723c */ /* 0x041ff00000041860 */
[C---:B------:R-:W-:Y:S08]  /*77b0*/  HMMA.16816.F32.BF16 R100, R132.reuse, R42, R100 ;  /* 0x0000002a8464723c */ /* 0x040ff00000041864 */
[----:B------:R-:W-:Y:S08]  /*77c0*/  HMMA.16816.F32.BF16 R92, R132, R38, R92 ;  /* 0x00000026845c723c */ /* 0x000ff0000004185c */
[C---:B-1----:R-:W-:Y:S08]  /*77d0*/  HMMA.16816.F32.BF16 R84, R124.reuse, R46, R84 ;  /* 0x0000002e7c54723c */ /* 0x042ff00000041854 */
[C---:B------:R-:W-:Y:S08]  /*77e0*/  HMMA.16816.F32.BF16 R80, R124.reuse, R42, R80 ;  /* 0x0000002a7c50723c */ /* 0x040ff00000041850 */
[----:B------:R-:W-:Y:S08]  /*77f0*/  HMMA.16816.F32.BF16 R76, R124, R38, R76 ;  /* 0x000000267c4c723c */ /* 0x000ff0000004184c */
[C---:B--2---:R-:W-:Y:S08]  /*7800*/  HMMA.16816.F32.BF16 R68, R116.reuse, R46, R68 ;  /* 0x0000002e7444723c */ /* 0x044ff00000041844 */
[C---:B------:R-:W-:Y:S08]  /*7810*/  HMMA.16816.F32.BF16 R52, R116.reuse, R42, R52 ;  /* 0x0000002a7434723c */ /* 0x040ff00000041834 */
[----:B------:R-:W-:Y:S08]  /*7820*/  HMMA.16816.F32.BF16 R48, R116, R38, R48 ;  /* 0x000000267430723c */ /* 0x000ff00000041830 */
[C---:B---3--:R-:W-:Y:S01]  /*7830*/  HMMA.16816.F32.BF16 R44, R108.reuse, R46, R60 ;  /* 0x0000002e6c2c723c */ /* 0x048fe2000004183c */
[----:B------:R-:W-:Y:S07]  /*7840*/  LDSM.16.M88.4 R60, [R25] ;  /* 0x00000000193c783b */ /* 0x000fee0000000200 */
[C---:B------:R-:W-:Y:S01]  /*7850*/  HMMA.16816.F32.BF16 R40, R108.reuse, R42, R64 ;  /* 0x0000002a6c28723c */ /* 0x040fe20000041840 */
[----:B------:R-:W-:Y:S07]  /*7860*/  LDSM.16.M88.4 R64, [R25+0x1000] ;  /* 0x001000001940783b */ /* 0x000fee0000000200 */
[----:B------:R-:W-:Y:S01]  /*7870*/  HMMA.16816.F32.BF16 R36, R108, R38, R104 ;  /* 0x000000266c24723c */ /* 0x000fe20000041868 */
[----:B------:R-:W-:Y:S01]  /*7880*/  IMAD.MOV.U32 R24, RZ, RZ, c[0x0][0x18c] ;  /* 0x00006300ff187624 */ /* 0x000fe200078e00ff */
[----:B------:R-:W-:Y:S06]  /*7890*/  LDSM.16.M88.4 R104, [R25+0x2000] ;  /* 0x002000001968783b */ /* 0x000fec0000000200 */
[-C--:B------:R-:W-:Y:S01]  /*78a0*/  HMMA.16816.F32.BF16 R88, R132, R34.reuse, R88 ;  /* 0x000000228458723c */ /* 0x080fe20000041858 */
[----:B------:R-:W0:Y:S07]  /*78b0*/  LDSM.16.MT88.4 R132, [R20+0x5000] ;  /* 0x005000001484783b */ /* 0x000e2e0000004200 */
[-C--:B------:R-:W-:Y:S01]  /*78c0*/  HMMA.16816.F32.BF16 R72, R124, R34.reuse, R72 ;  /* 0x000000227c48723c */ /* 0x080fe20000041848 */
[----:B------:R-:W1:Y:S07]  /*78d0*/  LDSM.16.MT88.4 R124, [R183+0x5000] ;  /* 0x00500000b77c783b */ /* 0x000e6e0000004200 */
[-C--:B------:R-:W-:Y:S01]  /*78e0*/  HMMA.16816.F32.BF16 R56, R116, R34.reuse, R56 ;  /* 0x000000227438723c */ /* 0x080fe20000041838 */
[----:B------:R-:W2:Y:S07]  /*78f0*/  LDSM.16.MT88.4 R116, [R182+0x5000] ;  /* 0x00500000b674783b */ /* 0x000eae0000004200 */
[----:B------:R-:W-:Y:S01]  /*7900*/  HMMA.16816.F32.BF16 R108, R108, R34, R112 ;  /* 0x000000226c6c723c */ /* 0x000fe20000041870 */
[----:B------:R-:W3:Y:S01]  /*7910*/  LDSM.16.MT88.4 R32, [R191+0x5000] ;  /* 0x00500000bf20783b */ /* 0x000ee20000004200 */
[----:B------:R-:W-:-:S03]  /*7920*/  IMAD.SHL.U32 R24, R24, 0x40, RZ ;  /* 0x0000004018187824 */ /* 0x000fc600078e00ff */
[----:B------:R-:W4:Y:S03]  /*7930*/  LDSM.16.M88.4 R112, [R25+0x3000] ;  /* 0x003000001970783b */ /* 0x000f260000000200 */
[-C--:B0-----:R-:W-:Y:S08]  /*7940*/  HMMA.16816.F32.BF16 R96, R132, R60.reuse, R96 ;  /* 0x0000003c8460723c */ /* 0x081ff00000041860 */
[-C--:B-1----:R-:W-:Y:S08]  /*7950*/  HMMA.16816.F32.BF16 R84, R124, R60.reuse, R84 ;  /* 0x0000003c7c54723c */ /* 0x082ff00000041854 */
[-C--:B--2---:R-:W-:Y:S08]  /*7960*/  HMMA.16816.F32.BF16 R68, R116, R60.reuse, R68 ;  /* 0x0000003c7444723c */ /* 0x084ff00000041844 */
[----:B---3--:R-:W-:Y:S07]  /*7970*/  HMMA.16816.F32.BF16 R44, R32, R60, R44 ;  /* 0x0000003c202c723c */ /* 0x008fee000004182c */
[----:B------:R-:W-:-:S02]  /*7980*/  IMAD.MOV.U32 R60, RZ, RZ, R17 ;  /* 0x000000ffff3c7224 */ /* 0x000fc400078e0011 */
[----:B------:R-:W-:Y:S01]  /*7990*/  IMAD.MOV.U32 R61, RZ, RZ, R16 ;  /* 0x000000ffff3d7224 */ /* 0x000fe200078e0010 */
[----:B------:R-:W-:Y:S03]  /*79a0*/  HMMA.16816.F32.BF16 R100, R132, R64, R100 ;  /* 0x000000408464723c */ /* 0x000fe60000041864 */
[----:B------:R-:W-:-:S05]  /*79b0*/  IMAD.WIDE R60, R24, 0x2, R60 ;  /* 0x00000002183c7825 */ /* 0x000fca00078e023c */
[----:B------:R-:W-:Y:S01]  /*79c0*/  HMMA.16816.F32.BF16 R80, R124, R64, R80 ;  /* 0x000000407c50723c */ /* 0x000fe20000041850 */
[----:B------:R-:W-:Y:S02]  /*79d0*/  IMAD.MOV.U32 R17, RZ, RZ, R60 ;  /* 0x000000ffff117224 */ /* 0x000fe400078e003c */
[----:B------:R-:W-:-:S05]  /*79e0*/  IMAD.MOV.U32 R16, RZ, RZ, R61 ;  /* 0x000000ffff107224 */ /* 0x000fca00078e003d */
[----:B------:R-:W-:Y:S01]  /*79f0*/  HMMA.16816.F32.BF16 R52, R116, R64, R52 ;  /* 0x000000407434723c */ /* 0x000fe20000041834 */
[----:B------:R-:W-:-:S07]  /*7a00*/  IMAD.MOV.U32 R60, RZ, RZ, R12 ;  /* 0x000000ffff3c7224 */ /* 0x000fce00078e000c */
[----:B------:R-:W-:Y:S01]  /*7a10*/  HMMA.16816.F32.BF16 R40, R32, R64, R40 ;  /* 0x000000402028723c */ /* 0x000fe20000041828 */
[----:B------:R-:W-:-:S06]  /*7a20*/  IMAD.MOV.U32 R61, RZ, RZ, R11 ;  /* 0x000000ffff3d7224 */ /* 0x000fcc00078e000b */
[----:B------:R-:W-:Y:S02]  /*7a30*/  IMAD.MOV.U32 R64, RZ, RZ, R15 ;  /* 0x000000ffff407224 */ /* 0x000fe400078e000f */
[----:B------:R-:W-:-:S04]  /*7a40*/  IMAD.MOV.U32 R65, RZ, RZ, R14 ;  /* 0x000000ffff417224 */ /* 0x000fc800078e000e */
[----:B------:R-:W-:-:S04]  /*7a50*/  IMAD.WIDE R64, R24, 0x2, R64 ;  /* 0x0000000218407825 */ /* 0x000fc800078e0240 */
[----:B------:R-:W-:Y:S02]  /*7a60*/  IMAD.MOV.U32 R15, RZ, RZ, R64 ;  /* 0x000000ffff0f7224 */ /* 0x000fe400078e0040 */
[----:B------:R-:W-:Y:S02]  /*7a70*/  IMAD.MOV.U32 R14, RZ, RZ, R65 ;  /* 0x000000ffff0e7224 */ /* 0x000fe400078e0041 */
[----:B------:R-:W-:-:S04]  /*7a80*/  IMAD.WIDE R60, R24, 0x2, R60 ;  /* 0x00000002183c7825 */ /* 0x000fc800078e023c */
[----:B------:R-:W-:Y:S02]  /*7a90*/  IMAD.MOV.U32 R64, RZ, RZ, R10 ;  /* 0x000000ffff407224 */ /* 0x000fe400078e000a */
[----:B------:R-:W-:Y:S02]  /*7aa0*/  IMAD.MOV.U32 R65, RZ, RZ, R9 ;  /* 0x000000ffff417224 */ /* 0x000fe400078e0009 */
[----:B------:R-:W-:Y:S02]  /*7ab0*/  IMAD.MOV.U32 R12, RZ, RZ, R60 ;  /* 0x000000ffff0c7224 */ /* 0x000fe400078e003c */
[----:B------:R-:W-:-:S04]  /*7ac0*/  IMAD.WIDE R64, R24, 0x2, R64 ;  /* 0x0000000218407825 */ /* 0x000fc800078e0240 */
[----:B------:R-:W-:Y:S02]  /*7ad0*/  IMAD.MOV.U32 R11, RZ, RZ, R61 ;  /* 0x000000ffff0b7224 */ /* 0x000fe400078e003d */
[----:B------:R-:W-:Y:S02]  /*7ae0*/  IMAD.MOV.U32 R60, RZ, RZ, R7 ;  /* 0x000000ffff3c7224 */ /* 0x000fe400078e0007 */
[----:B------:R-:W-:Y:S02]  /*7af0*/  IMAD.MOV.U32 R61, RZ, RZ, R6 ;  /* 0x000000ffff3d7224 */ /* 0x000fe400078e0006 */
        /* <DEDUP_REMOVED lines=29> */
[----:B------:R-:W-:Y:S01]  /*7cd0*/  IMAD.MOV.U32 R61, RZ, RZ, R129 ;  /* 0x000000ffff3d7224 */ /* 0x000fe200078e0081 */
[----:B------:R-:W-:Y:S01]  /*7ce0*/  HMMA.16816.F32.BF16 R48, R116, R104, R48 ;  /* 0x000000687430723c */ /* 0x000fe20000041830 */
[----:B------:R-:W-:Y:S02]  /*7cf0*/  IMAD.MOV.U32 R123, RZ, RZ, R64 ;  /* 0x000000ffff7b7224 */ /* 0x000fe400078e0040 */
[----:B------:R-:W-:Y:S02]  /*7d00*/  IMAD.MOV.U32 R122, RZ, RZ, R65 ;  /* 0x000000ffff7a7224 */ /* 0x000fe400078e0041 */
[----:B------:R-:W-:-:S03]  /*7d10*/  IMAD.WIDE R60, R24, 0x2, R60 ;  /* 0x00000002183c7825 */ /* 0x000fc600078e023c */
[----:B----4-:R-:W-:Y:S01]  /*7d20*/  HMMA.16816.F32.BF16 R56, R116, R112, R56 ;  /* 0x000000707438723c */ /* 0x010fe20000041838 */
[----:B------:R-:W-:Y:S02]  /*7d30*/  IMAD.MOV.U32 R64, RZ, RZ, R136 ;  /* 0x000000ffff407224 */ /* 0x000fe400078e0088 */
[----:B------:R-:W-:-:S04]  /*7d40*/  IMAD.MOV.U32 R65, RZ, RZ, R131 ;  /* 0x000000ffff417224 */ /* 0x000fc800078e0083 */
[----:B------:R-:W-:Y:S02]  /*7d50*/  IMAD.MOV.U32 R116, RZ, RZ, R227 ;  /* 0x000000ffff747224 */ /* 0x000fe400078e00e3 */
[----:B------:R-:W-:Y:S02]  /*7d60*/  IMAD.MOV.U32 R117, RZ, RZ, R13 ;  /* 0x000000ffff757224 */ /* 0x000fe400078e000d */
[----:B------:R-:W-:-:S04]  /*7d70*/  IMAD.WIDE R64, R24, 0x2, R64 ;  /* 0x0000000218407825 */ /* 0x000fc800078e0240 */
        /* <DEDUP_REMOVED lines=8> */
[----:B------:R-:W-:-:S02]  /*7e00*/  IMAD.MOV.U32 R13, RZ, RZ, R117 ;  /* 0x000000ffff0d7224 */ /* 0x000fc400078e0075 */
[----:B------:R-:W-:-:S04]  /*7e10*/  IMAD.WIDE R60, R24, 0x2, R60 ;  /* 0x00000002183c7825 */ /* 0x000fc800078e023c */
[----:B------:R-:W-:Y:S02]  /*7e20*/  IMAD.MOV.U32 R64, RZ, RZ, R141 ;  /* 0x000000ffff407224 */ /* 0x000fe400078e008d */
[----:B------:R-:W-:Y:S02]  /*7e30*/  IMAD.MOV.U32 R65, RZ, RZ, R140 ;  /* 0x000000ffff417224 */ /* 0x000fe400078e008c */
        /* <DEDUP_REMOVED lines=24> */
[----:B------:R-:W-:Y:S01]  /*7fc0*/  IMAD.MOV.U32 R145, RZ, RZ, R65 ;  /* 0x000000ffff917224 */ /* 0x000fe200078e0041 */
[----:B------:R-:W-:Y:S01]  /*7fd0*/  HMMA.16816.F32.BF16 R36, R32, R104, R36 ;  /* 0x000000682024723c */ /* 0x000fe20000041824 */
[----:B------:R-:W-:Y:S02]  /*7fe0*/  IMAD.MOV.U32 R229, RZ, RZ, R116 ;  /* 0x000000ffffe57224 */ /* 0x000fe400078e0074 */
[----:B------:R-:W-:-:S02]  /*7ff0*/  IMAD.MOV.U32 R3, RZ, RZ, R117 ;  /* 0x000000ffff037224 */ /* 0x000fc400078e0075 */
[----:B------:R-:W-:-:S03]  /*8000*/  IMAD.WIDE R60, R24, 0x2, R60 ;  /* 0x00000002183c7825 */ /* 0x000fc600078e023c */
[----:B------:R-:W-:Y:S01]  /*8010*/  HMMA.16816.F32.BF16 R108, R32, R112, R108 ;  /* 0x00000070206c723c */ /* 0x000fe2000004186c */
[----:B------:R-:W-:Y:S01]  /*8020*/  IMAD.MOV.U32 R64, RZ, RZ, R235 ;  /* 0x000000ffff407224 */ /* 0x000fe200078e00eb */
[----:B------:R-:W0:Y:S01]  /*8030*/  LDSM.16.MT88.4 R32, [R20+0x5800] ;  /* 0x005800001420783b */ /* 0x000e220000004200 */
        /* <DEDUP_REMOVED lines=21> */
[----:B------:R-:W-:-:S04]  /*8190*/  IMAD.WIDE R116, R24, 0x2, R116 ;  /* 0x0000000218747825 */ /* 0x000fc800078e0274 */
[----:B------:R-:W-:Y:S02]  /*81a0*/  IMAD.MOV.U32 R60, RZ, RZ, R237 ;  /* 0x000000ffff3c7224 */ /* 0x000fe400078e00ed */
[----:B------:R-:W-:Y:S01]  /*81b0*/  IMAD.MOV.U32 R61, RZ, RZ, R203 ;  /* 0x000000ffff3d7224 */ /* 0x000fe200078e00cb */
[C---:B------:R-:W-:Y:S01]  /*81c0*/  HMMA.16816.F32.BF16 R92, R132.reuse, R104, R92 ;  /* 0x00000068845c723c */ /* 0x040fe2000004185c */
[----:B------:R-:W-:Y:S02]  /*81d0*/  IMAD.MOV.U32 R150, RZ, RZ, R64 ;  /* 0x000000ffff967224 */ /* 0x000fe400078e0040 */
[----:B------:R-:W-:Y:S02]  /*81e0*/  IMAD.MOV.U32 R149, RZ, RZ, R65 ;  /* 0x000000ffff957224 */ /* 0x000fe400078e0041 */
[----:B------:R-:W-:Y:S02]  /*81f0*/  IMAD.MOV.U32 R231, RZ, RZ, R116 ;  /* 0x000000ffffe77224 */ /* 0x000fe400078e0074 */
[----:B------:R-:W-:Y:S01]  /*8200*/  IMAD.MOV.U32 R128, RZ, RZ, R117 ;  /* 0x000000ffff807224 */ /* 0x000fe200078e0075 */
[----:B------:R-:W-:Y:S01]  /*8210*/  HMMA.16816.F32.BF16 R88, R132, R112, R88 ;  /* 0x000000708458723c */ /* 0x000fe20000041858 */
[----:B------:R-:W-:-:S02]  /*8220*/  IMAD.MOV.U32 R64, RZ, RZ, R153 ;  /* 0x000000ffff407224 */ /* 0x000fc400078e0099 */
        /* <DEDUP_REMOVED lines=30> */
[----:B------:R-:W-:Y:S01]  /*8410*/  IMAD.MOV.U32 R60, RZ, RZ, R239 ;  /* 0x000000ffff3c7224 */ /* 0x000fe200078e00ef */
[----:B------:R-:W1:Y:S01]  /*8420*/  LDSM.16.MT88.4 R116, [R183+0x5800] ;  /* 0x00580000b774783b */ /* 0x000e620000004200 */
[----:B------:R-:W-:Y:S01]  /*8430*/  IMAD.MOV.U32 R61, RZ, RZ, R207 ;  /* 0x000000ffff3d7224 */ /* 0x000fe200078e00cf */
[----:B0-----:R-:W-:Y:S03]  /*8440*/  HMMA.16816.F32.BF16 R96, R32, R62, R96 ;  /* 0x0000003e2060723c */ /* 0x001fe60000041860 */
[----:B------:R-:W-:-:S05]  /*8450*/  IMAD.WIDE R60, R24, 0x2, R60 ;  /* 0x00000002183c7825 */ /* 0x000fca00078e023c */
[----:B------:R-:W-:Y:S01]  /*8460*/  HMMA.16816.F32.BF16 R100, R32, R66, R100 ;  /* 0x000000422064723c */ /* 0x000fe20000041864 */
[----:B------:R-:W-:Y:S02]  /*8470*/  IMAD.MOV.U32 R239, RZ, RZ, R60 ;  /* 0x000000ffffef7224 */ /* 0x000fe400078e003c */
[----:B------:R-:W-:-:S05]  /*8480*/  IMAD.MOV.U32 R207, RZ, RZ, R61 ;  /* 0x000000ffffcf7224 */ /* 0x000fca00078e003d */
[----:B------:R-:W-:Y:S01]  /*8490*/  HMMA.16816.F32.BF16 R92, R32, R106, R92 ;  /* 0x0000006a205c723c */ /* 0x000fe2000004185c */
[----:B------:R-:W-:Y:S02]  /*84a0*/  IMAD.MOV.U32 R60, RZ, RZ, R160 ;  /* 0x000000ffff3c7224 */ /* 0x000fe400078e00a0 */
[----:B------:R-:W-:-:S05]  /*84b0*/  IMAD.MOV.U32 R61, RZ, RZ, R159 ;  /* 0x000000ffff3d7224 */ /* 0x000fca00078e009f */
[----:B------:R-:W-:Y:S01]  /*84c0*/  HMMA.16816.F32.BF16 R88, R32, R114, R88 ;  /* 0x000000722058723c */ /* 0x000fe20000041858 */
[----:B------:R-:W0:Y:S01]  /*84d0*/  LDSM.16.MT88.4 R32, [R182+0x5800] ;  /* 0x00580000b620783b */ /* 0x000e220000004200 */
[----:B------:R-:W-:Y:S02]  /*84e0*/  IMAD.MOV.U32 R206, RZ, RZ, R64 ;  /* 0x000000ffffce7224 */ /* 0x000fe400078e0040 */
[----:B------:R-:W-:Y:S02]  /*84f0*/  IMAD.MOV.U32 R156, RZ, RZ, R65 ;  /* 0x000000ffff9c7224 */ /* 0x000fe400078e0041 */
[----:B------:R-:W-:Y:S02]  /*8500*/  IMAD.MOV.U32 R64, RZ, RZ, R158 ;  /* 0x000000ffff407224 */ /* 0x000fe400078e009e */
[----:B------:R-:W-:Y:S02]  /*8510*/  IMAD.MOV.U32 R65, RZ, RZ, R157 ;  /* 0x000000ffff417224 */ /* 0x000fe400078e009d */
[C---:B------:R-:W-:Y:S01]  /*8520*/  IMAD.WIDE R60, R24.reuse, 0x2, R60 ;  /* 0x00000002183c7825 */ /* 0x040fe200078e023c */
[----:B------:R-:W-:Y:S03]  /*8530*/  HMMA.16816.F32.BF16 R76, R124, R104, R76 ;  /* 0x000000687c4c723c */ /* 0x000fe6000004184c */
[----:B------:R-:W-:-:S04]  /*8540*/  IMAD.WIDE R64, R24, 0x2, R64 ;  /* 0x0000000218407825 */ /* 0x000fc800078e0240 */
[----:B------:R-:W-:Y:S01]  /*8550*/  IMAD.MOV.U32 R160, RZ, RZ, R60 ;  /* 0x000000ffffa07224 */ /* 0x000fe200078e003c */
[----:B------:R-:W-:Y:S01]  /*8560*/  HMMA.16816.F32.BF16 R72, R124, R112, R72 ;  /* 0x000000707c48723c */ /* 0x000fe20000041848 */
        /* <DEDUP_REMOVED lines=19> */
[----:B------:R-:W-:-:S04]  /*86a0*/  IMAD.WIDE R60, R24, 0x2, R60 ;  /* 0x00000002183c7825 */ /* 0x000fc800078e023c */
[----:B------:R-:W-:Y:S01]  /*86b0*/  IMAD.MOV.U32 R105, RZ, RZ, R151 ;  /* 0x000000ffff697224 */ /* 0x000fe200078e0097 */
[----:B-1----:R-:W-:Y:S01]  /*86c0*/  HMMA.16816.F32.BF16 R84, R116, R62, R84 ;  /* 0x0000003e7454723c */ /* 0x002fe20000041854 */
[----:B------:R-:W-:Y:S02]  /*86d0*/  IMAD.MOV.U32 R240, RZ, RZ, R60 ;  /* 0x000000fffff07224 */ /* 0x000fe400078e003c */
[----:B------:R-:W-:Y:S02]  /*86e0*/  IMAD.MOV.U32 R211, RZ, RZ, R61 ;  /* 0x000000ffffd37224 */ /* 0x000fe400078e003d */
[----:B------:R-:W-:-:S03]  /*86f0*/  IMAD.WIDE R104, R24, 0x2, R104 ;  /* 0x0000000218687825 */ /* 0x000fc600078e0268 */
[----:B------:R-:W-:Y:S01]  /*8700*/  HMMA.16816.F32.BF16 R80, R116, R66, R80 ;  /* 0x000000427450723c */ /* 0x000fe20000041850 */
[----:B------:R-:W-:Y:S02]  /*8710*/  IMAD.MOV.U32 R60, RZ, RZ, R241 ;  /* 0x000000ffff3c7224 */ /* 0x000fe400078e00f1 */
[----:B------:R-:W-:Y:S02]  /*8720*/  IMAD.MOV.U32 R61, RZ, RZ, R213 ;  /* 0x000000ffff3d7224 */ /* 0x000fe400078e00d5 */
[----:B------:R-:W-:-:S03]  /*8730*/  IMAD.MOV.U32 R210, RZ, RZ, R64 ;  /* 0x000000ffffd27224 */ /* 0x000fc600078e0040 */
[----:B------:R-:W-:Y:S01]  /*8740*/  HMMA.16816.F32.BF16 R76, R116, R106, R76 ;  /* 0x0000006a744c723c */ /* 0x000fe2000004184c */
[----:B------:R-:W-:Y:S02]  /*8750*/  IMAD.MOV.U32 R167, RZ, RZ, R65 ;  /* 0x000000ffffa77224 */ /* 0x000fe400078e0041 */
[----:B------:R-:W-:-:S05]  /*8760*/  IMAD.MOV.U32 R200, RZ, RZ, R104 ;  /* 0x000000ffffc87224 */ /* 0x000fca00078e0068 */
[----:B------:R-:W-:Y:S01]  /*8770*/  HMMA.16816.F32.BF16 R72, R116, R114, R72 ;  /* 0x000000727448723c */ /* 0x000fe20000041848 */
[----:B------:R-:W1:Y:S01]  /*8780*/  LDSM.16.MT88.4 R116, [R191+0x5800] ;  /* 0x00580000bf74783b */ /* 0x000e620000004200 */
[----:B------:R-:W-:Y:S02]  /*8790*/  IMAD.MOV.U32 R151, RZ, RZ, R105 ;  /* 0x000000ffff977224 */ /* 0x000fe400078e0069 */
[----:B------:R-:W-:Y:S02]  /*87a0*/  IMAD.MOV.U32 R64, RZ, RZ, R212 ;  /* 0x000000ffff407224 */ /* 0x000fe400078e00d4 */
[----:B------:R-:W-:Y:S02]  /*87b0*/  IMAD.MOV.U32 R65, RZ, RZ, R168 ;  /* 0x000000ffff417224 */ /* 0x000fe400078e00a8 */
[----:B------:R-:W-:Y:S01]  /*87c0*/  IMAD.WIDE R60, R24, 0x2, R60 ;  /* 0x00000002183c7825 */ /* 0x000fe200078e023c */
[----:B0-----:R-:W-:Y:S03]  /*87d0*/  HMMA.16816.F32.BF16 R68, R32, R62, R68 ;  /* 0x0000003e2044723c */ /* 0x001fe60000041844 */
[----:B------:R-:W-:-:S02]  /*87e0*/  IMAD.MOV.U32 R104, RZ, RZ, R202 ;  /* 0x000000ffff687224 */ /* 0x000fc400078e00ca */
[----:B------:R-:W-:-:S03]  /*87f0*/  IMAD.MOV.U32 R105, RZ, RZ, R154 ;  /* 0x000000ffff697224 */ /* 0x000fc600078e009a */
[----:B------:R-:W-:Y:S01]  /*8800*/  HMMA.16816.F32.BF16 R52, R32, R66, R52 ;  /* 0x000000422034723c */ /* 0x000fe20000041834 */
[----:B------:R-:W-:-:S04]  /*8810*/  IMAD.WIDE R64, R24, 0x2, R64 ;  /* 0x0000000218407825 */ /* 0x000fc800078e0240 */
[----:B------:R-:W-:-:S03]  /*8820*/  IMAD.MOV.U32 R241, RZ, RZ, R60 ;  /* 0x000000fffff17224 */ /* 0x000fc600078e003c */
[----:B------:R-:W-:Y:S01]  /*8830*/  HMMA.16816.F32.BF16 R48, R32, R106, R48 ;  /* 0x0000006a2030723c */ /* 0x000fe20000041830 */
[----:B------:R-:W-:Y:S02]  /*8840*/  IMAD.MOV.U32 R213, RZ, RZ, R61 ;  /* 0x000000ffffd57224 */ /* 0x000fe400078e003d */
[----:B------:R-:W-:-:S05]  /*8850*/  IMAD.WIDE R104, R24, 0x2, R104 ;  /* 0x0000000218687825 */ /* 0x000fca00078e0268 */
[----:B------:R-:W-:Y:S01]  /*8860*/  HMMA.16816.F32.BF16 R56, R32, R114, R56 ;  /* 0x000000722038723c */ /* 0x000fe20000041838 */
[----:B------:R-:W-:Y:S02]  /*8870*/  IMAD.MOV.U32 R60, RZ, RZ, R214 ;  /* 0x000000ffff3c7224 */ /* 0x000fe400078e00d6 */
[----:B------:R-:W-:-:S04]  /*8880*/  IMAD.MOV.U32 R61, RZ, RZ, R169 ;  /* 0x000000ffff3d7224 */ /* 0x000fc800078e00a9 */
[----:B------:R-:W-:Y:S02]  /*8890*/  IMAD.MOV.U32 R34, RZ, RZ, R176 ;  /* 0x000000ffff227224 */ /* 0x000fe400078e00b0 */
[----:B------:R-:W-:Y:S02]  /*88a0*/  IMAD.MOV.U32 R35, RZ, RZ, R175 ;  /* 0x000000ffff237224 */ /* 0x000fe400078e00af */
        /* <DEDUP_REMOVED lines=17> */
[----:B------:R-:W-:Y:S02]  /*89c0*/  IMAD.MOV.U32 R34, RZ, RZ, R179 ;  /* 0x000000ffff227224 */ /* 0x000fe400078e00b3 */
[----:B------:R-:W-:Y:S02]  /*89d0*/  IMAD.MOV.U32 R35, RZ, RZ, R178 ;  /* 0x000000ffff237224 */ /* 0x000fe400078e00b2 */
[----:B------:R-:W-:Y:S02]  /*89e0*/  IMAD.MOV.U32 R32, RZ, RZ, R244 ;  /* 0x000000ffff207224 */ /* 0x000fe400078e00f4 */
[----:B------:R-:W-:-:S02]  /*89f0*/  IMAD.MOV.U32 R33, RZ, RZ, R220 ;  /* 0x000000ffff217224 */ /* 0x000fc400078e00dc */
[----:B------:R-:W-:-:S04]  /*8a00*/  IMAD.WIDE R104, R24, 0x2, R104 ;  /* 0x0000000218687825 */ /* 0x000fc800078e0268 */
[----:B------:R-:W-:-:S04]  /*8a10*/  IMAD.WIDE R60, R24, 0x2, R60 ;  /* 0x00000002183c7825 */ /* 0x000fc800078e023c */
        /* <DEDUP_REMOVED lines=18> */
[----:B------:R-:W-:-:S04]  /*8b40*/  IMAD.WIDE R104, R24, 0x2, R104 ;  /* 0x0000000218687825 */ /* 0x000fc800078e0268 */
[----:B------:R-:W-:Y:S01]  /*8b50*/  IMAD.WIDE R60, R24, 0x2, R60 ;  /* 0x00000002183c7825 */ /* 0x000fe200078e023c */
[----:B------:R-:W-:-:S03]  /*8b60*/  IADD3 R26, R26, -0x1, RZ ;  /* 0xffffffff1a1a7810 */ /* 0x000fc60007ffe0ff */
        /* <DEDUP_REMOVED lines=21> */
[----:B------:R-:W-:Y:S01]  /*8cc0*/  IMAD.MOV.U32 R33, RZ, RZ, R195 ;  /* 0x000000ffff217224 */ /* 0x000fe200078e00c3 */
[----:B------:R-:W-:Y:S01]  /*8cd0*/  ISETP.NE.U32.AND P0, PT, R26, RZ, PT ;  /* 0x000000ff1a00720c */ /* 0x000fe20003f05070 */
[----:B------:R-:W-:-:S04]  /*8ce0*/  IMAD.WIDE R64, R24, 0x2, R64 ;  /* 0x0000000218407825 */ /* 0x000fc800078e0240 */
[----:B------:R-:W-:-:S04]  /*8cf0*/  IMAD.WIDE R104, R24, 0x2, R104 ;  /* 0x0000000218687825 */ /* 0x000fc800078e0268 */
[----:B------:R-:W-:-:S04]  /*8d00*/  IMAD.WIDE R60, R24, 0x2, R60 ;  /* 0x00000002183c7825 */ /* 0x000fc800078e023c */
[----:B------:R-:W-:-:S04]  /*8d10*/  IMAD.WIDE R34, R24, 0x2, R34 ;  /* 0x0000000218227825 */ /* 0x000fc800078e0222 */
[----:B------:R-:W-:-:S04]  /*8d20*/  IMAD.WIDE R32, R24, 0x2, R32 ;  /* 0x0000000218207825 */ /* 0x000fc800078e0220 */
[----:B------:R-:W-:Y:S02]  /*8d30*/  IMAD.MOV.U32 R171, RZ, RZ, R64 ;  /* 0x000000ffffab7224 */ /* 0x000fe400078e0040 */
[----:B------:R-:W-:Y:S02]  /*8d40*/  IMAD.MOV.U32 R170, RZ, RZ, R65 ;  /* 0x000000ffffaa7224 */ /* 0x000fe400078e0041 */
[----:B------:R-:W-:Y:S01]  /*8d50*/  IMAD.MOV.U32 R216, RZ, RZ, R104 ;  /* 0x000000ffffd87224 */ /* 0x000fe200078e0068 */
[----:B-1----:R-:W-:Y:S01]  /*8d60*/  HMMA.16816.F32.BF16 R64, R116, R66, R40 ;  /* 0x000000427440723c */ /* 0x002fe20000041828 */
[----:B------:R-:W-:Y:S02]  /*8d70*/  IMAD.MOV.U32 R174, RZ, RZ, R105 ;  /* 0x000000ffffae7224 */ /* 0x000fe400078e0069 */
[----:B------:R-:W-:Y:S02]  /*8d80*/  IMAD.MOV.U32 R217, RZ, RZ, R60 ;  /* 0x000000ffffd97224 */ /* 0x000fe400078e003c */
[----:B------:R-:W-:-:S02]  /*8d90*/  IMAD.MOV.U32 R177, RZ, RZ, R61 ;  /* 0x000000ffffb17224 */ /* 0x000fc400078e003d */
        /* <DEDUP_REMOVED lines=16> */
[----:B------:R-:W-:Y:S01]  /*8ea0*/  IMAD.MOV.U32 R124, RZ, RZ, c[0x0][0x188] ;  /* 0x00006200ff7c7624 */ /* 0x000fe200078e00ff */
[----:B------:R-:W-:Y:S01]  /*8eb0*/  HMMA.16816.F32.BF16 R112, R116, R114, R108 ;  /* 0x000000727470723c */ /* 0x000fe2000004186c */
[----:B------:R-:W-:Y:S01]  /*8ec0*/  IMAD.WIDE R44, R24, 0x2, R44 ;  /* 0x00000002182c7825 */ /* 0x000fe200078e022c */
[----:B------:R-:W-:-:S03]  /*8ed0*/  UIADD3 UR4, UR4, -0x40, URZ ;  /* 0xffffffc004047890 */ /* 0x000fc6000fffe03f */
[----:B------:R-:W-:-:S04]  /*8ee0*/  IMAD.WIDE R40, R24, 0x2, R40 ;  /* 0x0000000218287825 */ /* 0x000fc800078e0228 */
[----:B------:R-:W-:-:S04]  /*8ef0*/  IMAD.WIDE R36, R24, 0x2, R36 ;  /* 0x0000000218247825 */ /* 0x000fc800078e0224 */
[----:B------:R-:W-:Y:S02]  /*8f00*/  IMAD.SHL.U32 R124, R124, 0x40, RZ ;  /* 0x000000407c7c7824 */ /* 0x000fe400078e00ff */
        /* <DEDUP_REMOVED lines=12> */
[----:B------:R-:W-:Y:S01]  /*8fd0*/  IMAD.MOV.U32 R199, RZ, RZ, R33 ;  /* 0x000000ffffc77224 */ /* 0x000fe200078e0021 */
[----:B------:R-:W-:Y:S01]  /*8fe0*/  @!P0 CALL.REL.NOINC `(.L_x_2) ;  /* 0x0000001000008944 */ /* 0x000fe20003c00000 */
[----:B------:R-:W-:Y:S05]  /*8ff0*/  BRA `(.L_x_3) ;  /* 0xffffc10000007947 */ /* 0x000fea000383ffff */
.L_x_2:
[----:B------:R-:W-:Y:S02]  /*9000*/  F2FP.BF16.PACK_AB R10, R67, R63 ;  /* 0x0000003f430a723e */ /* 0x000fe400000010ff */
[----:B------:R-:W-:Y:S02]  /*9010*/  F2FP.BF16.PACK_AB R12, R55, R71 ;  /* 0x00000047370c723e */ /* 0x000fe400000010ff */
[----:B------:R-:W-:-:S02]  /*9020*/  F2FP.BF16.PACK_AB R4, R83, R87 ;  /* 0x000000575304723e */ /* 0x000fc400000010ff */
[----:B------:R-:W-:Y:S02]  /*9030*/  F2FP.BF16.PACK_AB R6, R103, R99 ;  /* 0x000000636706723e */ /* 0x000fe400000010ff */
[----:B------:R-:W-:Y:S02]  /*9040*/  F2FP.BF16.PACK_AB R2, R65, R61 ;  /* 0x0000003d4102723e */ /* 0x000fe400000010ff */
[----:B------:R-:W-:Y:S02]  /*9050*/  F2FP.BF16.PACK_AB R8, R53, R69 ;  /* 0x000000453508723e */ /* 0x000fe400000010ff */
        /* <DEDUP_REMOVED lines=26> */
.L_x_1:
[----:B------:R-:W2:Y:S04]  /*9200*/  LDL.LU R19, [R1+0xf8] ;  /* 0x0000f80001137983 */ /* 0x000ea80000300800 */
[----:B------:R-:W3:Y:S04]  /*9210*/  S2R R20, SR_TID.X ;  /* 0x0000000000147919 */ /* 0x000ee80000002100 */
[----:B------:R-:W4:Y:S04]  /*9220*/  LDL.LU R25, [R1+0x78] ;  /* 0x0000780001197983 */ /* 0x000f280000300800 */
[----:B------:R-:W5:Y:S04]  /*9230*/  LDL.LU R23, [R1+0xf4] ;  /* 0x0000f40001177983 */ /* 0x000f680000300800 */
[----:B------:R-:W4:Y:S04]  /*9240*/  LDL.LU R22, [R1+0x74] ;  /* 0x0000740001167983 */ /* 0x000f280000300800 */
[----:B------:R-:W4:Y:S04]  /*9250*/  LDL.LU R24, [R1+0x70] ;  /* 0x0000700001187983 */ /* 0x000f280000300800 */
[----:B------:R-:W4:Y:S01]  /*9260*/  LDL.LU R26, [R1+0x6c] ;  /* 0x00006c00011a7983 */ /* 0x000f220000300800 */
[----:B-1-3--:R-:W-:Y:S01]  /*9270*/  IMAD.SHL.U32 R0, R20, 0x8, RZ ;  /* 0x0000000814007824 */ /* 0x00afe200078e00ff */
[----:B------:R-:W-:-:S04]  /*9280*/  SHF.R.S32.HI R18, RZ, 0x4, R20 ;  /* 0x00000004ff127819 */ /* 0x000fc80000011414 */
[----:B------:R-:W-:Y:S01]  /*9290*/  SGXT R18, R18, 0x1 ;  /* 0x000000011212781a */ /* 0x000fe20000000200 */
[----:B------:R-:W-:Y:S01]  /*92a0*/  BAR.SYNC.DEFER_BLOCKING 0x0 ;  /* 0x0000000000007b1d */ /* 0x000fe20000010000 */
[----:B------:R-:W-:Y:S02]  /*92b0*/  LOP3.LUT R20, R20, 0xc, RZ, 0xc0, !PT ;  /* 0x0000000c14147812 */ /* 0x000fe400078ec0ff */
[----:B------:R-:W-:-:S05]  /*92c0*/  LOP3.LUT R21, R250, 0x60, RZ, 0xc0, !PT ;  /* 0x00000060fa157812 */ /* 0x000fca00078ec0ff */
[----:B------:R-:W-:-:S04]  /*92d0*/  IMAD R21, R20, 0x400, R21 ;  /* 0x0000040014157824 */ /* 0x000fc800078e0215 */
[----:B------:R-:W-:Y:S01]  /*92e0*/  IMAD R20, R20, 0x2, R21 ;  /* 0x0000000214147824 */ /* 0x000fe200078e0215 */
[----:B--2---:R-:W-:-:S04]  /*92f0*/  LOP3.LUT R19, R19, 0x78, R0, 0xf8, !PT ;  /* 0x0000007813137812 */ /* 0x004fc800078ef800 */
[----:B------:R-:W-:Y:S02]  /*9300*/  LOP3.LUT R18, R19, 0x1008, R18, 0x78, !PT ;  /* 0x0000100813127812 */ /* 0x000fe400078e7812 */
[----:B------:R-:W-:Y:S02]  /*9310*/  LOP3.LUT R19, R0, 0x380, RZ, 0xc0, !PT ;  /* 0x0000038000137812 */ /* 0x000fe400078ec0ff */
[----:B------:R-:W-:Y:S01]  /*9320*/  LOP3.LUT R0, R18, 0x10, RZ, 0x3c, !PT ;  /* 0x0000001012007812 */ /* 0x000fe200078e3cff */
[----:B------:R-:W-:Y:S04]  /*9330*/  STS.64 [R18], R96 ;  /* 0x0000006012007388 */ /* 0x000fe80000000a00 */
[----:B------:R-:W-:Y:S04]  /*9340*/  STS.64 [R18+0x200], R16 ;  /* 0x0002001012007388 */ /* 0x000fe80000000a00 */
[----:B------:R-:W-:Y:S04]  /*9350*/  STS.64 [R18+0x80], R80 ;  /* 0x0000805012007388 */ /* 0x000fe80000000a00 */
[----:B------:R-:W-:Y:S04]  /*9360*/  STS.64 [R18+0x280], R14 ;  /* 0x0002800e12007388 */ /* 0x000fe80000000a00 */
[----:B------:R-:W-:Y:S04]  /*9370*/  STS.64 [R18+0x100], R52 ;  /* 0x0001003412007388 */ /* 0x000fe80000000a00 */
[----:B------:R-:W-:Y:S04]  /*9380*/  STS.64 [R18+0x300], R8 ;  /* 0x0003000812007388 */ /* 0x000fe80000000a00 */
[----:B------:R-:W-:Y:S04]  /*9390*/  STS.64 [R18+0x180], R60 ;  /* 0x0001803c12007388 */ /* 0x000fe80000000a00 */
[----:B------:R1:W-:Y:S04]  /*93a0*/  STS.64 [R18+0x380], R2 ;  /* 0x0003800212007388 */ /* 0x0003e80000000a00 */
[----:B-1----:R-:W2:Y:S04]  /*93b0*/  LDL.LU R18, [R1+0x68] ;  /* 0x0000680001127983 */ /* 0x002ea80000300800 */
[----:B------:R-:W3:Y:S04]  /*93c0*/  LDL.LU R28, [R1+0x64] ;  /* 0x00006400011c7983 */ /* 0x000ee80000300800 */
        /* <DEDUP_REMOVED lines=9> */
[----:B------:R-:W-:Y:S04]  /*9460*/  STS.64 [R0+0x2000], R98 ;  /* 0x0020006200007388 */ /* 0x000fe80000000a00 */
[----:B------:R-:W-:Y:S04]  /*9470*/  STS.64 [R0+0x2200], R6 ;  /* 0x0022000600007388 */ /* 0x000fe80000000a00 */
[----:B------:R-:W-:Y:S04]  /*9480*/  STS.64 [R0+0x2080], R82 ;  /* 0x0020805200007388 */ /* 0x000fe80000000a00 */
[----:B------:R-:W-:Y:S04]  /*9490*/  STS.64 [R0+0x2280], R4 ;  /* 0x0022800400007388 */ /* 0x000fe80000000a00 */
[----:B------:R-:W-:Y:S04]  /*94a0*/  STS.64 [R0+0x2100], R54 ;  /* 0x0021003600007388 */ /* 0x000fe80000000a00 */
[----:B------:R-:W-:Y:S04]  /*94b0*/  STS.64 [R0+0x2300], R12 ;  /* 0x0023000c00007388 */ /* 0x000fe80000000a00 */
[----:B------:R-:W-:Y:S04]  /*94c0*/  STS.64 [R0+0x2180], R62 ;  /* 0x0021803e00007388 */ /* 0x000fe80000000a00 */
[----:B------:R1:W-:Y:S01]  /*94d0*/  STS.64 [R0+0x2380], R10 ;  /* 0x0023800a00007388 */ /* 0x0003e20000000a00 */
[----:B------:R-:W-:-:S03]  /*94e0*/  IMAD.IADD R42, R19, 0x1, R20 ;  /* 0x00000001132a7824 */ /* 0x000fc600078e0214 */
[----:B------:R-:W-:Y:S02]  /*94f0*/  BAR.SYNC.DEFER_BLOCKING 0x0 ;  /* 0x0000000000007b1d */ /* 0x000fe40000010000 */
[C---:B------:R-:W-:Y:S02]  /*9500*/  LOP3.LUT R44, R42.reuse, 0x8, RZ, 0x3c, !PT ;  /* 0x000000082a2c7812 */ /* 0x040fe400078e3cff */
[C---:B------:R-:W-:Y:S02]  /*9510*/  LOP3.LUT R45, R42.reuse, 0x10, RZ, 0x3c, !PT ;  /* 0x000000102a2d7812 */ /* 0x040fe400078e3cff */
[----:B------:R-:W-:Y:S01]  /*9520*/  LOP3.LUT R46, R42, 0x18, RZ, 0x3c, !PT ;  /* 0x000000182a2e7812 */ /* 0x000fe200078e3cff */
[C---:B----4-:R-:W-:Y:S01]  /*9530*/  IMAD R34, R25.reuse, c[0x0][0x194], RZ ;  /* 0x0000650019227a24 */ /* 0x050fe200078e02ff */
[----:B------:R-:W-:Y:S01]  /*9540*/  ISETP.GE.AND P0, PT, R25, c[0x0][0x178], PT ;  /* 0x00005e0019007a0c */ /* 0x000fe20003f06270 */
[----:B------:R-:W-:Y:S01]  /*9550*/  IMAD R17, R22, c[0x0][0x198], RZ ;  /* 0x0000660016117a24 */ /* 0x000fe200078e02ff */
[----:B------:R-:W4:Y:S04]  /*9560*/  LDL.LU R51, [R1+0xf0] ;  /* 0x0000f00001337983 */ /* 0x000f280000300800 */
[----:B------:R-:W0:Y:S04]  /*9570*/  LDS.64 R2, [R42] ;  /* 0x000000002a027984 */ /* 0x000e280000000a00 */
[----:B------:R-:W0:Y:S04]  /*9580*/  LDS.64 R8, [R44] ;  /* 0x000000002c087984 */ /* 0x000e280000000a00 */
[----:B------:R-:W0:Y:S04]  /*9590*/  LDS.64 R6, [R45] ;  /* 0x000000002d067984 */ /* 0x000e280000000a00 */
[----:B------:R-:W0:Y:S01]  /*95a0*/  LDS.64 R4, [R46] ;  /* 0x000000002e047984 */ /* 0x000e220000000a00 */
[----:B-1----:R-:W-:-:S03]  /*95b0*/  LEA R0, P1, R34, c[0x0][0x170], 0x1 ;  /* 0x00005c0022007a11 */ /* 0x002fc600078208ff */
[----:B------:R-:W1:Y:S01]  /*95c0*/  LDS.64 R10, [R42+0x400] ;  /* 0x000400002a0a7984 */ /* 0x000e620000000a00 */
[----:B------:R-:W-:Y:S02]  /*95d0*/  ISETP.LT.AND P2, PT, R22, c[0x0][0x17c], !P0 ;  /* 0x00005f0016007a0c */ /* 0x000fe40004741270 */
[----:B------:R-:W-:Y:S01]  /*95e0*/  LEA.HI.X.SX32 R34, R34, c[0x0][0x174], 0x1, P1 ;  /* 0x00005d0022227a11 */ /* 0x000fe200008f0eff */
[----:B------:R-:W-:Y:S01]  /*95f0*/  IMAD R15, R246, c[0x0][0x198], RZ ;  /* 0x00006600f60f7a24 */ /* 0x000fe200078e02ff */
[----:B------:R-:W-:Y:S01]  /*9600*/  LEA R22, P1, R17, R0, 0x1 ;  /* 0x0000000011167211 */ /* 0x000fe200078208ff */
[----:B------:R-:W1:Y:S01]  /*9610*/  LDS.64 R12, [R44+0x400] ;  /* 0x000400002c0c7984 */ /* 0x000e620000000a00 */
[----:B-----5:R-:W-:Y:S02]  /*9620*/  ISETP.LT.AND P5, PT, R23, c[0x0][0x17c], !P0 ;  /* 0x00005f0017007a0c */ /* 0x020fe400047a1270 */
[----:B------:R-:W-:Y:S01]  /*9630*/  LEA.HI.X.SX32 R23, R17, R34, 0x1, P1 ;  /* 0x0000002211177211 */ /* 0x000fe200008f0eff */
[----:B------:R-:W-:Y:S01]  /*9640*/  IMAD R19, R24, c[0x0][0x198], RZ ;  /* 0x0000660018137a24 */ /* 0x000fe200078e02ff */
[----:B------:R-:W-:Y:S01]  /*9650*/  ISETP.LT.AND P3, PT, R246, c[0x0][0x17c], !P0 ;  /* 0x00005f00f6007a0c */ /* 0x000fe20004761270 */
[----:B------:R-:W5:Y:S01]  /*9660*/  LDS.64 R16, [R45+0x400] ;  /* 0x000400002d107984 */ /* 0x000f620000000a00 */
[----:B------:R-:W-:-:S02]  /*9670*/  LEA R20, P6, R15, R0, 0x1 ;  /* 0x000000000f147211 */ /* 0x000fc400078c08ff */
[----:B------:R-:W-:Y:S01]  /*9680*/  ISETP.LT.AND P4, PT, R24, c[0x0][0x17c], !P0 ;  /* 0x00005f0018007a0c */ /* 0x000fe20004781270 */
[----:B------:R-:W-:Y:S01]  /*9690*/  IMAD R27, R26, c[0x0][0x198], RZ ;  /* 0x000066001a1b7a24 */ /* 0x000fe200078e02ff */
[----:B------:R-:W-:Y:S01]  /*96a0*/  LEA.HI.X.SX32 R21, R15, R34, 0x1, P6 ;  /* 0x000000220f157211 */ /* 0x000fe200030f0eff */
[----:B------:R-:W4:Y:S01]  /*96b0*/  LDL.LU R49, [R1+0x3c] ;  /* 0x00003c0001317983 */ /* 0x000f220000300800 */
[----:B------:R-:W-:-:S03]  /*96c0*/  LEA R24, P6, R19, R0, 0x1 ;  /* 0x0000000013187211 */ /* 0x000fc600078c08ff */
[----:B------:R-:W1:Y:S01]  /*96d0*/  LDS.64 R14, [R46+0x400] ;  /* 0x000400002e0e7984 */ /* 0x000e620000000a00 */
[----:B------:R-:W-:-:S03]  /*96e0*/  ISETP.LT.AND P1, PT, R26, c[0x0][0x17c], !P0 ;  /* 0x00005f001a007a0c */ /* 0x000fc60004721270 */
[----:B0-----:R-:W-:Y:S01]  /*96f0*/  @P3 STG.E.U16 [R20.64], R2 ;  /* 0x0000000214003986 */ /* 0x001fe2000c101506 */
[----:B------:R-:W-:-:S03]  /*9700*/  LEA.HI.X.SX32 R25, R19, R34, 0x1, P6 ;  /* 0x0000002213197211 */ /* 0x000fc600030f0eff */
[----:B------:R-:W-:Y:S01]  /*9710*/  @P2 STG.E.U16 [R22.64], R8 ;  /* 0x0000000816002986 */ /* 0x000fe2000c101506 */
[----:B------:R-:W-:-:S03]  /*9720*/  LEA R26, P2, R27, R0, 0x1 ;  /* 0x000000001b1a7211 */ /* 0x000fc600078408ff */
[----:B------:R-:W-:Y:S01]  /*9730*/  LDS.64 R20, [R44+0x800] ;  /* 0x000800002c147984 */ /* 0x000fe20000000a00 */
[----:B------:R-:W-:-:S03]  /*9740*/  LEA.HI.X.SX32 R27, R27, R34, 0x1, P2 ;  /* 0x000000221b1b7211 */ /* 0x000fc600010f0eff */
[----:B------:R-:W-:Y:S04]  /*9750*/  @P4 STG.E.U16 [R24.64], R6 ;  /* 0x0000000618004986 */ /* 0x000fe8000c101506 */
[----:B------:R-:W-:Y:S04]  /*9760*/  LDS.64 R22, [R45+0x800] ;  /* 0x000800002d167984 */ /* 0x000fe80000000a00 */
[----:B------:R-:W-:Y:S04]  /*9770*/  @P1 STG.E.U16 [R26.64], R4 ;  /* 0x000000041a001986 */ /* 0x000fe8000c101506 */
[----:B------:R-:W4:Y:S04]  /*9780*/  LDL.LU R50, [R1+0x38] ;  /* 0x0000380001327983 */ /* 0x000f280000300800 */
[----:B------:R-:W-:Y:S04]  /*9790*/  LDS.64 R26, [R42+0xc00] ;  /* 0x000c00002a1a7984 */ /* 0x000fe80000000a00 */
[----:B------:R-:W-:Y:S01]  /*97a0*/  LDS.64 R24, [R46+0x800] ;  /* 0x000800002e187984 */ /* 0x000fe20000000a00 */
[C---:B--2---:R-:W-:Y:S01]  /*97b0*/  IMAD R29, R18.reuse, c[0x0][0x198], RZ ;  /* 0x00006600121d7a24 */ /* 0x044fe200078e02ff */
[----:B------:R-:W-:-:S02]  /*97c0*/  ISETP.LT.AND P3, PT, R18, c[0x0][0x17c], !P0 ;  /* 0x00005f0012007a0c */ /* 0x000fc40004761270 */
[----:B------:R-:W0:Y:S01]  /*97d0*/  LDS.64 R18, [R42+0x800] ;  /* 0x000800002a127984 */ /* 0x000e220000000a00 */
[C---:B---3--:R-:W-:Y:S01]  /*97e0*/  ISETP.LT.AND P2, PT, R28.reuse, c[0x0][0x17c], !P0 ;  /* 0x00005f001c007a0c */ /* 0x048fe20004741270 */
[----:B------:R-:W-:Y:S01]  /*97f0*/  IMAD R31, R28, c[0x0][0x198], RZ ;  /* 0x000066001c1f7a24 */ /* 0x000fe200078e02ff */
[C---:B------:R-:W-:Y:S02]  /*9800*/  LEA R28, P4, R29.reuse, R0, 0x1 ;  /* 0x000000001d1c7211 */ /* 0x040fe400078808ff */
[C---:B------:R-:W-:Y:S01]  /*9810*/  ISETP.LT.AND P1, PT, R30.reuse, c[0x0][0x17c], !P0 ;  /* 0x00005f001e007a0c */ /* 0x040fe20004721270 */
[----:B------:R-:W-:Y:S01]  /*9820*/  IMAD R33, R30, c[0x0][0x198], RZ ;  /* 0x000066001e217a24 */ /* 0x000fe200078e02ff */
[----:B------:R-:W-:Y:S02]  /*9830*/  LEA.HI.X.SX32 R29, R29, R34, 0x1, P4 ;  /* 0x000000221d1d7211 */ /* 0x000fe400020f0eff */
[C---:B------:R-:W-:Y:S01]  /*9840*/  LEA R30, P6, R31.reuse, R0, 0x1 ;  /* 0x000000001f1e7211 */ /* 0x040fe200078c08ff */
[C---:B------:R-:W-:Y:S01]  /*9850*/  IMAD R35, R32.reuse, c[0x0][0x198], RZ ;  /* 0x0000660020237a24 */ /* 0x040fe200078e02ff */
[----:B------:R-:W-:Y:S01]  /*9860*/  ISETP.LT.AND P4, PT, R32, c[0x0][0x17c], !P0 ;  /* 0x00005f0020007a0c */ /* 0x000fe20004781270 */
[----:B-1----:R-:W-:Y:S01]  /*9870*/  @P3 STG.E.U16 [R28.64], R10 ;  /* 0x0000000a1c003986 */ /* 0x002fe2000c101506 */
[----:B------:R-:W-:-:S02]  /*9880*/  LEA.HI.X.SX32 R31, R31, R34, 0x1, P6 ;  /* 0x000000221f1f7211 */ /* 0x000fc400030f0eff */
[-C--:B------:R-:W-:Y:S01]  /*9890*/  LEA R32, P3, R33, R0.reuse, 0x1 ;  /* 0x0000000021207211 */ /* 0x080fe200078608ff */
[----:B------:R1:W2:Y:S01]  /*98a0*/  LDS.64 R28, [R44+0xc00] ;  /* 0x000c00002c1c7984 */ /* 0x0002a20000000a00 */
[----:B------:R-:W-:Y:S02]  /*98b0*/  LEA R36, P6, R35, R0, 0x1 ;  /* 0x0000000023247211 */ /* 0x000fe400078c08ff */
[-C--:B------:R-:W-:Y:S02]  /*98c0*/  LEA.HI.X.SX32 R33, R33, R34.reuse, 0x1, P3 ;  /* 0x0000002221217211 */ /* 0x080fe400018f0eff */
[----:B------:R-:W-:Y:S01]  /*98d0*/  LEA.HI.X.SX32 R37, R35, R34, 0x1, P6 ;  /* 0x0000002223257211 */ /* 0x000fe200030f0eff */
[C---:B------:R-:W-:Y:S01]  /*98e0*/  IMAD R35, R38.reuse, c[0x0][0x198], RZ ;  /* 0x0000660026237a24 */ /* 0x040fe200078e02ff */
[----:B------:R-:W-:Y:S01]  /*98f0*/  @P2 STG.E.U16 [R30.64], R12 ;  /* 0x0000000c1e002986 */ /* 0x000fe2000c101506 */
[----:B------:R-:W-:-:S03]  /*9900*/  ISETP.LT.AND P2, PT, R38, c[0x0][0x17c], !P0 ;  /* 0x00005f0026007a0c */ /* 0x000fc60004741270 */
[----:B-----5:R-:W-:Y:S01]  /*9910*/  @P1 STG.E.U16 [R32.64], R16 ;  /* 0x0000001020001986 */ /* 0x020fe2000c101506 */
[----:B------:R-:W-:Y:S02]  /*9920*/  LEA R38, P1, R35, R0, 0x1 ;  /* 0x0000000023267211 */ /* 0x000fe400078208ff */
[C---:B------:R-:W-:Y:S01]  /*9930*/  ISETP.LT.AND P3, PT, R41.reuse, c[0x0][0x17c], !P0 ;  /* 0x00005f0029007a0c */ /* 0x040fe20004761270 */
[----:B------:R-:W-:Y:S01]  /*9940*/  IMAD R41, R41, c[0x0][0x198], RZ ;  /* 0x0000660029297a24 */ /* 0x000fe200078e02ff */
[----:B------:R-:W-:Y:S01]  /*9950*/  LEA.HI.X.SX32 R39, R35, R34, 0x1, P1 ;  /* 0x0000002223277211 */ /* 0x000fe200008f0eff */
[C---:B------:R-:W-:Y:S01]  /*9960*/  IMAD R35, R40.reuse, c[0x0][0x198], RZ ;  /* 0x0000660028237a24 */ /* 0x040fe200078e02ff */
[----:B------:R-:W-:Y:S01]  /*9970*/  ISETP.LT.AND P1, PT, R40, c[0x0][0x17c], !P0 ;  /* 0x00005f0028007a0c */ /* 0x000fe20004721270 */
[----:B------:R3:W-:Y:S01]  /*9980*/  @P4 STG.E.U16 [R36.64], R14 ;  /* 0x0000000e24004986 */ /* 0x0007e2000c101506 */
[----:B------:R-:W-:-:S03]  /*9990*/  LEA R40, P4, R41, R0, 0x1 ;  /* 0x0000000029287211 */ /* 0x000fc600078808ff */
[----:B-1----:R-:W5:Y:S01]  /*99a0*/  LDL.LU R44, [R1+0x34] ;  /* 0x00003400012c7983 */ /* 0x002f620000300800 */
[----:B------:R-:W-:-:S03]  /*99b0*/  LEA.HI.X.SX32 R41, R41, R34, 0x1, P4 ;  /* 0x0000002229297211 */ /* 0x000fc600020f0eff */
[----:B------:R1:W2:Y:S01]  /*99c0*/  LDS.64 R30, [R45+0xc00] ;  /* 0x000c00002d1e7984 */ /* 0x0002a20000000a00 */
[----:B---3--:R-:W-:-:S03]  /*99d0*/  LEA R36, P6, R35, R0, 0x1 ;  /* 0x0000000023247211 */ /* 0x008fc600078c08ff */
[----:B0-----:R0:W-:Y:S01]  /*99e0*/  @P2 STG.E.U16 [R38.64], R18 ;  /* 0x0000001226002986 */ /* 0x0011e2000c101506 */
[----:B------:R-:W-:-:S03]  /*99f0*/  LEA.HI.X.SX32 R37, R35, R34, 0x1, P6 ;  /* 0x0000002223257211 */ /* 0x000fc600030f0eff */
[----:B------:R3:W-:Y:S01]  /*9a00*/  @P3 STG.E.U16 [R40.64], R20 ;  /* 0x0000001428003986 */ /* 0x0007e2000c101506 */
[C---:B------:R-:W-:Y:S01]  /*9a10*/  ISETP.LT.AND P2, PT, R43.reuse, c[0x0][0x17c], !P0 ;  /* 0x00005f002b007a0c */ /* 0x040fe20004741270 */
[----:B------:R-:W-:Y:S02]  /*9a20*/  IMAD R43, R43, c[0x0][0x198], RZ ;  /* 0x000066002b2b7a24 */ /* 0x000fe400078e02ff */
[----:B------:R-:W-:Y:S01]  /*9a30*/  IMAD R35, R52, c[0x0][0x198], RZ ;  /* 0x0000660034237a24 */ /* 0x000fe200078e02ff */
[----:B------:R2:W-:Y:S01]  /*9a40*/  @P1 STG.E.U16 [R36.64], R22 ;  /* 0x0000001624001986 */ /* 0x0005e2000c101506 */
[C---:B------:R-:W-:Y:S01]  /*9a50*/  ISETP.LT.AND P1, PT, R48.reuse, c[0x0][0x17c], !P0 ;  /* 0x00005f0030007a0c */ /* 0x040fe20004721270 */
[----:B-1----:R-:W-:Y:S02]  /*9a60*/  IMAD R45, R48, c[0x0][0x198], RZ ;  /* 0x00006600302d7a24 */ /* 0x002fe400078e02ff */
[----:B------:R-:W5:Y:S01]  /*9a70*/  LDL.LU R48, [R1+0x30] ;  /* 0x0000300001307983 */ /* 0x000f620000300800 */
[----:B------:R-:W-:-:S02]  /*9a80*/  LEA R42, P3, R43, R0, 0x1 ;  /* 0x000000002b2a7211 */ /* 0x000fc400078608ff */
[----:B0-----:R-:W-:Y:S01]  /*9a90*/  LEA R38, P6, R35, R0, 0x1 ;  /* 0x0000000023267211 */ /* 0x001fe200078c08ff */
[----:B------:R-:W0:Y:S01]  /*9aa0*/  LDS.64 R32, [R46+0xc00] ;  /* 0x000c00002e207984 */ /* 0x000e220000000a00 */
[-C--:B------:R-:W-:Y:S02]  /*9ab0*/  LEA.HI.X.SX32 R43, R43, R34.reuse, 0x1, P3 ;  /* 0x000000222b2b7211 */ /* 0x080fe400018f0eff */
[----:B------:R-:W-:Y:S01]  /*9ac0*/  LEA.HI.X.SX32 R39, R35, R34, 0x1, P6 ;  /* 0x0000002223277211 */ /* 0x000fe200030f0eff */
[C---:B------:R-:W-:Y:S01]  /*9ad0*/  IMAD R35, R47.reuse, c[0x0][0x198], RZ ;  /* 0x000066002f237a24 */ /* 0x040fe200078e02ff */
[----:B------:R-:W-:Y:S02]  /*9ae0*/  ISETP.LT.AND P3, PT, R47, c[0x0][0x17c], !P0 ;  /* 0x00005f002f007a0c */ /* 0x000fe40004761270 */
[----:B------:R-:W5:Y:S04]  /*9af0*/  LDL.LU R47, [R1+0x2c] ;  /* 0x00002c00012f7983 */ /* 0x000f680000300800 */
[----:B------:R1:W-:Y:S01]  /*9b00*/  @P2 STG.E.U16 [R42.64], R24 ;  /* 0x000000182a002986 */ /* 0x0003e2000c101506 */
[----:B---3--:R-:W-:-:S02]  /*9b10*/  LEA R40, P2, R45, R0, 0x1 ;  /* 0x000000002d287211 */ /* 0x008fc400078408ff */
[----:B------:R-:W-:Y:S02]  /*9b20*/  ISETP.LT.AND P4, PT, R52, c[0x0][0x17c], !P0 ;  /* 0x00005f0034007a0c */ /* 0x000fe40004781270 */
[----:B------:R-:W-:Y:S02]  /*9b30*/  LEA.HI.X.SX32 R41, R45, R34, 0x1, P2 ;  /* 0x000000222d297211 */ /* 0x000fe400010f0eff */
[----:B--2---:R-:W-:-:S04]  /*9b40*/  LEA R36, P6, R35, R0, 0x1 ;  /* 0x0000000023247211 */ /* 0x004fc800078c08ff */
[----:B------:R-:W-:-:S05]  /*9b50*/  LEA.HI.X.SX32 R37, R35, R34, 0x1, P6 ;  /* 0x0000002223257211 */ /* 0x000fca00030f0eff */
[----:B------:R2:W-:Y:S04]  /*9b60*/  @P4 STG.E.U16 [R38.64], R26 ;  /* 0x0000001a26004986 */ /* 0x0005e8000c101506 */
[----:B------:R3:W-:Y:S04]  /*9b70*/  @P1 STG.E.U16 [R40.64], R28 ;  /* 0x0000001c28001986 */ /* 0x0007e8000c101506 */
[----:B------:R0:W-:Y:S01]  /*9b80*/  @P3 STG.E.U16 [R36.64], R30 ;  /* 0x0000001e24003986 */ /* 0x0001e2000c101506 */
[C---:B----4-:R-:W-:Y:S01]  /*9b90*/  ISETP.LT.AND P2, PT, R49.reuse, c[0x0][0x17c], !P0 ;  /* 0x00005f0031007a0c */ /* 0x050fe20004741270 */
[----:B------:R-:W-:-:S02]  /*9ba0*/  IMAD R45, R49, c[0x0][0x198], RZ ;  /* 0x00006600312d7a24 */ /* 0x000fc400078e02ff */
[----:B------:R-:W4:Y:S03]  /*9bb0*/  LDL.LU R49, [R1+0x28] ;  /* 0x0000280001317983 */ /* 0x000f260000300800 */
[C---:B-1----:R-:W-:Y:S01]  /*9bc0*/  LEA R42, P6, R45.reuse, R0, 0x1 ;  /* 0x000000002d2a7211 */ /* 0x042fe200078c08ff */
[----:B------:R-:W4:Y:S03]  /*9bd0*/  LDL.LU R46, [R1+0x24] ;  /* 0x00002400012e7983 */ /* 0x000f260000300800 */
[----:B------:R-:W-:-:S05]  /*9be0*/  LEA.HI.X.SX32 R43, R45, R34, 0x1, P6 ;  /* 0x000000222d2b7211 */ /* 0x000fca00030f0eff */
[----:B0-----:R0:W-:Y:S01]  /*9bf0*/  @P2 STG.E.U16 [R42.64], R32 ;  /* 0x000000202a002986 */ /* 0x0011e2000c101506 */
[----:B------:R-:W-:-:S05]  /*9c00*/  IMAD R35, R50, c[0x0][0x198], RZ ;  /* 0x0000660032237a24 */ /* 0x000fca00078e02ff */
[----:B--2---:R-:W-:-:S04]  /*9c10*/  LEA R38, P3, R35, R0, 0x1 ;  /* 0x0000000023267211 */ /* 0x004fc800078608ff */
[----:B------:R-:W-:Y:S02]  /*9c20*/  LEA.HI.X.SX32 R39, R35, R34, 0x1, P3 ;  /* 0x0000002223277211 */ /* 0x000fe400018f0eff */
[----:B------:R-:W-:Y:S02]  /*9c30*/  PRMT R18, R6, 0x7632, R18 ;  /* 0x0000763206127816 */ /* 0x000fe40000000012 */
[C---:B-----5:R-:W-:Y:S01]  /*9c40*/  ISETP.LT.AND P6, PT, R44.reuse, c[0x0][0x17c], !P0 ;  /* 0x00005f002c007a0c */ /* 0x060fe200047c1270 */
[----:B------:R-:W-:Y:S02]  /*9c50*/  IMAD R45, R44, c[0x0][0x198], RZ ;  /* 0x000066002c2d7a24 */ /* 0x000fe400078e02ff */
[----:B------:R-:W2:Y:S03]  /*9c60*/  LDL.LU R44, [R1+0x20] ;  /* 0x00002000012c7983 */ /* 0x000ea60000300800 */
[----:B---3--:R-:W-:-:S04]  /*9c70*/  LEA R40, P2, R45, R0, 0x1 ;  /* 0x000000002d287211 */ /* 0x008fc800078408ff */
[----:B------:R-:W-:Y:S02]  /*9c80*/  LEA.HI.X.SX32 R41, R45, R34, 0x1, P2 ;  /* 0x000000222d297211 */ /* 0x000fe400010f0eff */
[C---:B------:R-:W-:Y:S01]  /*9c90*/  ISETP.LT.AND P3, PT, R48.reuse, c[0x0][0x17c], !P0 ;  /* 0x00005f0030007a0c */ /* 0x040fe20004761270 */
[----:B------:R-:W-:Y:S02]  /*9ca0*/  IMAD R35, R48, c[0x0][0x198], RZ ;  /* 0x0000660030237a24 */ /* 0x000fe400078e02ff */
[----:B------:R-:W3:Y:S01]  /*9cb0*/  LDL.LU R48, [R1+0x1c] ;  /* 0x00001c0001307983 */ /* 0x000ee20000300800 */
[C---:B------:R-:W-:Y:S01]  /*9cc0*/  ISETP.LT.AND P2, PT, R47.reuse, c[0x0][0x17c], !P0 ;  /* 0x00005f002f007a0c */ /* 0x040fe20004741270 */
[----:B------:R-:W-:Y:S02]  /*9cd0*/  IMAD R45, R47, c[0x0][0x198], RZ ;  /* 0x000066002f2d7a24 */ /* 0x000fe400078e02ff */
[----:B------:R-:W5:Y:S04]  /*9ce0*/  LDL.LU R47, [R1+0x18] ;  /* 0x00001800012f7983 */ /* 0x000f680000300800 */
[----:B------:R-:W5:Y:S01]  /*9cf0*/  LDL.LU R6, [R1+0x14] ;  /* 0x0000140001067983 */ /* 0x000f620000300800 */
[----:B------:R-:W-:-:S02]  /*9d00*/  ISETP.LT.AND P1, PT, R50, c[0x0][0x17c], !P0 ;  /* 0x00005f0032007a0c */ /* 0x000fc40004721270 */
[----:B------:R-:W-:Y:S02]  /*9d10*/  PRMT R2, R2, 0x7632, R2 ;  /* 0x0000763202027816 */ /* 0x000fe40000000002 */
[----:B------:R-:W-:-:S09]  /*9d20*/  PRMT R20, R8, 0x7632, R20 ;  /* 0x0000763208147816 */ /* 0x000fd20000000014 */
[----:B------:R-:W-:Y:S01]  /*9d30*/  @P1 STG.E.U16 [R38.64], R2 ;  /* 0x0000000226001986 */ /* 0x000fe2000c101506 */
[----:B------:R-:W-:-:S03]  /*9d40*/  LEA R36, P1, R35, R0, 0x1 ;  /* 0x0000000023247211 */ /* 0x000fc600078208ff */
[----:B------:R1:W-:Y:S01]  /*9d50*/  @P6 STG.E.U16 [R40.64], R20 ;  /* 0x0000001428006986 */ /* 0x0003e2000c101506 */
[----:B------:R-:W-:Y:S02]  /*9d60*/  LEA.HI.X.SX32 R37, R35, R34, 0x1, P1 ;  /* 0x0000002223257211 */ /* 0x000fe400008f0eff */
[C---:B0-----:R-:W-:Y:S02]  /*9d70*/  LEA R42, P6, R45.reuse, R0, 0x1 ;  /* 0x000000002d2a7211 */ /* 0x041fe400078c08ff */
[----:B------:R-:W-:Y:S01]  /*9d80*/  PRMT R4, R4, 0x7632, R4 ;  /* 0x0000763204047816 */ /* 0x000fe20000000004 */
[----:B------:R0:W-:Y:S01]  /*9d90*/  @P3 STG.E.U16 [R36.64], R18 ;  /* 0x0000001224003986 */ /* 0x0001e2000c101506 */
[----:B------:R-:W-:-:S05]  /*9da0*/  LEA.HI.X.SX32 R43, R45, R34, 0x1, P6 ;  /* 0x000000222d2b7211 */ /* 0x000fca00030f0eff */
[----:B------:R0:W-:Y:S01]  /*9db0*/  @P2 STG.E.U16 [R42.64], R4 ;  /* 0x000000042a002986 */ /* 0x0001e2000c101506 */
[----:B------:R-:W-:Y:S01]  /*9dc0*/  PRMT R10, R10, 0x7632, R10 ;  /* 0x000076320a0a7816 */ /* 0x000fe2000000000a */
[C---:B----4-:R-:W-:Y:S01]  /*9dd0*/  IMAD R35, R49.reuse, c[0x0][0x198], RZ ;  /* 0x0000660031237a24 */ /* 0x050fe200078e02ff */
[----:B------:R-:W-:Y:S02]  /*9de0*/  ISETP.LT.AND P1, PT, R49, c[0x0][0x17c], !P0 ;  /* 0x00005f0031007a0c */ /* 0x000fe40004721270 */
[C---:B------:R-:W-:Y:S01]  /*9df0*/  ISETP.LT.AND P3, PT, R46.reuse, c[0x0][0x17c], !P0 ;  /* 0x00005f002e007a0c */ /* 0x040fe20004761270 */
[----:B-1----:R-:W-:Y:S01]  /*9e00*/  IMAD R41, R46, c[0x0][0x198], RZ ;  /* 0x000066002e297a24 */ /* 0x002fe200078e02ff */
[C---:B------:R-:W-:Y:S01]  /*9e10*/  LEA R38, P6, R35.reuse, R0, 0x1 ;  /* 0x0000000023267211 */ /* 0x040fe200078c08ff */
[----:B------:R-:W4:Y:S03]  /*9e20*/  LDL.LU R46, [R1+0x10] ;  /* 0x00001000012e7983 */ /* 0x000f260000300800 */
[----:B------:R-:W-:-:S05]  /*9e30*/  LEA.HI.X.SX32 R39, R35, R34, 0x1, P6 ;  /* 0x0000002223277211 */ /* 0x000fca00030f0eff */
[----:B------:R1:W-:Y:S01]  /*9e40*/  @P1 STG.E.U16 [R38.64], R10 ;  /* 0x0000000a26001986 */ /* 0x0003e2000c101506 */
[C---:B--2---:R-:W-:Y:S01]  /*9e50*/  ISETP.LT.AND P2, PT, R44.reuse, c[0x0][0x17c], !P0 ;  /* 0x00005f002c007a0c */ /* 0x044fe20004741270 */
[----:B------:R-:W-:Y:S02]  /*9e60*/  IMAD R35, R44, c[0x0][0x198], RZ ;  /* 0x000066002c237a24 */ /* 0x000fe400078e02ff */
[----:B------:R-:W2:Y:S04]  /*9e70*/  LDL.LU R44, [R1+0xc] ;  /* 0x00000c00012c7983 */ /* 0x000ea80000300800 */
[----:B------:R-:W2:Y:S01]  /*9e80*/  LDL.LU R8, [R1+0x8] ;  /* 0x0000080001087983 */ /* 0x000ea20000300800 */
[----:B0-----:R-:W-:-:S03]  /*9e90*/  LEA R36, P1, R35, R0, 0x1 ;  /* 0x0000000023247211 */ /* 0x001fc600078208ff */
[----:B------:R-:W2:Y:S01]  /*9ea0*/  LDL.LU R4, [R1+0x4] ;  /* 0x0000040001047983 */ /* 0x000ea20000300800 */
[----:B------:R-:W-:Y:S01]  /*9eb0*/  LEA.HI.X.SX32 R37, R35, R34, 0x1, P1 ;  /* 0x0000002223257211 */ /* 0x000fe200008f0eff */
[----:B---3--:R-:W-:-:S05]  /*9ec0*/  IMAD R43, R48, c[0x0][0x198], RZ ;  /* 0x00006600302b7a24 */ /* 0x008fca00078e02ff */
[----:B------:R-:W-:-:S04]  /*9ed0*/  LEA R42, P1, R43, R0, 0x1 ;  /* 0x000000002b2a7211 */ /* 0x000fc800078208ff */
[----:B------:R-:W-:Y:S02]  /*9ee0*/  LEA.HI.X.SX32 R43, R43, R34, 0x1, P1 ;  /* 0x000000222b2b7211 */ /* 0x000fe400008f0eff */
[C---:B-----5:R-:W-:Y:S01]  /*9ef0*/  ISETP.LT.AND P1, PT, R6.reuse, c[0x0][0x17c], !P0 ;  /* 0x00005f0006007a0c */ /* 0x060fe20004721270 */
[----:B------:R-:W-:Y:S02]  /*9f00*/  IMAD R45, R6, c[0x0][0x198], RZ ;  /* 0x00006600062d7a24 */ /* 0x000fe400078e02ff */
[----:B------:R-:W3:Y:S01]  /*9f10*/  LDL.LU R6, [R1] ;  /* 0x0000000001067983 */ /* 0x000ee20000300800 */
[----:B------:R-:W-:-:S04]  /*9f20*/  LEA R40, P6, R41, R0, 0x1 ;  /* 0x0000000029287211 */ /* 0x000fc800078c08ff */
[----:B------:R-:W-:Y:S02]  /*9f30*/  LEA.HI.X.SX32 R41, R41, R34, 0x1, P6 ;  /* 0x0000002229297211 */ /* 0x000fe400030f0eff */
[----:B------:R-:W-:Y:S02]  /*9f40*/  ISETP.LT.AND P6, PT, R48, c[0x0][0x17c], !P0 ;  /* 0x00005f0030007a0c */ /* 0x000fe400047c1270 */
[----:B------:R-:W-:Y:S01]  /*9f50*/  PRMT R20, R12, 0x7632, R20 ;  /* 0x000076320c147816 */ /* 0x000fe20000000014 */
[----:B------:R-:W-:Y:S01]  /*9f60*/  IMAD R35, R47, c[0x0][0x198], RZ ;  /* 0x000066002f237a24 */ /* 0x000fe200078e02ff */
[----:B------:R-:W-:Y:S02]  /*9f70*/  PRMT R18, R16, 0x7632, R18 ;  /* 0x0000763210127816 */ /* 0x000fe40000000012 */
[----:B------:R-:W-:Y:S01]  /*9f80*/  PRMT R14, R14, 0x7632, R14 ;  /* 0x000076320e0e7816 */ /* 0x000fe2000000000e */
[----:B------:R0:W-:Y:S01]  /*9f90*/  @P3 STG.E.U16 [R40.64], R20 ;  /* 0x0000001428003986 */ /* 0x0001e2000c101506 */
[----:B-1----:R-:W-:-:S03]  /*9fa0*/  LEA R38, P3, R35, R0, 0x1 ;  /* 0x0000000023267211 */ /* 0x002fc600078608ff */
[----:B------:R1:W-:Y:S01]  /*9fb0*/  @P2 STG.E.U16 [R36.64], R18 ;  /* 0x0000001224002986 */ /* 0x0003e2000c101506 */
[----:B------:R-:W-:Y:S02]  /*9fc0*/  ISETP.LT.AND P2, PT, R47, c[0x0][0x17c], !P0 ;  /* 0x00005f002f007a0c */ /* 0x000fe40004741270 */
[----:B------:R-:W-:Y:S01]  /*9fd0*/  LEA.HI.X.SX32 R39, R35, R34, 0x1, P3 ;  /* 0x0000002223277211 */ /* 0x000fe200018f0eff */
[----:B------:R2:W-:Y:S01]  /*9fe0*/  @P6 STG.E.U16 [R42.64], R14 ;  /* 0x0000000e2a006986 */ /* 0x0005e2000c101506 */
[----:B------:R-:W-:Y:S02]  /*9ff0*/  PRMT R2, R18, 0x7632, R2 ;  /* 0x0000763212027816 */ /* 0x000fe40000000002 */
[C---:B0-----:R-:W-:Y:S02]  /*a000*/  LEA R40, P6, R45.reuse, R0, 0x1 ;  /* 0x000000002d287211 */ /* 0x041fe400078c08ff */
[----:B------:R-:W-:Y:S02]  /*a010*/  PRMT R20, R20, 0x7632, R20 ;  /* 0x0000763214147816 */ /* 0x000fe40000000014 */
[----:B------:R-:W-:-:S03]  /*a020*/  LEA.HI.X.SX32 R41, R45, R34, 0x1, P6 ;  /* 0x000000222d297211 */ /* 0x000fc600030f0eff */
[----:B------:R-:W-:Y:S04]  /*a030*/  @P2 STG.E.U16 [R38.64], R2 ;  /* 0x0000000226002986 */ /* 0x000fe8000c101506 */
[----:B------:R0:W-:Y:S01]  /*a040*/  @P1 STG.E.U16 [R40.64], R20 ;  /* 0x0000001428001986 */ /* 0x0001e2000c101506 */
[----:B-1----:R-:W-:Y:S01]  /*a050*/  PRMT R18, R22, 0x7632, R18 ;  /* 0x0000763216127816 */ /* 0x002fe20000000012 */
[C---:B----4-:R-:W-:Y:S01]  /*a060*/  IMAD R35, R46.reuse, c[0x0][0x198], RZ ;  /* 0x000066002e237a24 */ /* 0x050fe200078e02ff */
[----:B------:R-:W-:-:S04]  /*a070*/  ISETP.LT.AND P3, PT, R46, c[0x0][0x17c], !P0 ;  /* 0x00005f002e007a0c */ /* 0x000fc80004761270 */
[----:B------:R-:W-:-:S04]  /*a080*/  LEA R36, P6, R35, R0, 0x1 ;  /* 0x0000000023247211 */ /* 0x000fc800078c08ff */
[----:B------:R-:W-:-:S05]  /*a090*/  LEA.HI.X.SX32 R37, R35, R34, 0x1, P6 ;  /* 0x0000002223257211 */ /* 0x000fca00030f0eff */
[----:B------:R1:W-:Y:S01]  /*a0a0*/  @P3 STG.E.U16 [R36.64], R18 ;  /* 0x0000001224003986 */ /* 0x0003e2000c101506 */
[----:B--2---:R-:W-:Y:S01]  /*a0b0*/  IMAD R43, R44, c[0x0][0x198], RZ ;  /* 0x000066002c2b7a24 */ /* 0x004fe200078e02ff */
[C---:B------:R-:W-:Y:S01]  /*a0c0*/  ISETP.LT.AND P1, PT, R8.reuse, c[0x0][0x17c], !P0 ;  /* 0x00005f0008007a0c */ /* 0x040fe20004721270 */
[----:B------:R-:W-:-:S03]  /*a0d0*/  IMAD R35, R8, c[0x0][0x198], RZ ;  /* 0x0000660008237a24 */ /* 0x000fc600078e02ff */
[C---:B------:R-:W-:Y:S01]  /*a0e0*/  LEA R42, P6, R43.reuse, R0, 0x1 ;  /* 0x000000002b2a7211 */ /* 0x040fe200078c08ff */
[----:B------:R-:W2:Y:S01]  /*a0f0*/  LDL.LU R8, [R1+0xec] ;  /* 0x0000ec0001087983 */ /* 0x000ea20000300800 */
[C---:B0-----:R-:W-:Y:S02]  /*a100*/  IMAD R41, R4.reuse, c[0x0][0x198], RZ ;  /* 0x0000660004297a24 */ /* 0x041fe400078e02ff */
[----:B------:R-:W-:Y:S02]  /*a110*/  LEA.HI.X.SX32 R43, R43, R34, 0x1, P6 ;  /* 0x000000222b2b7211 */ /* 0x000fe400030f0eff */
[----:B------:R-:W-:Y:S02]  /*a120*/  ISETP.LT.AND P6, PT, R4, c[0x0][0x17c], !P0 ;  /* 0x00005f0004007a0c */ /* 0x000fe400047c1270 */
[----:B------:R-:W4:Y:S01]  /*a130*/  LDL.LU R4, [R1+0xe8] ;  /* 0x0000e80001047983 */ /* 0x000f220000300800 */
[----:B------:R-:W-:-:S03]  /*a140*/  LEA R38, P3, R35, R0, 0x1 ;  /* 0x0000000023267211 */ /* 0x000fc600078608ff */
[----:B------:R-:W5:Y:S01]  /*a150*/  LDL.LU R16, [R1+0xe4] ;  /* 0x0000e40001107983 */ /* 0x000f620000300800 */
[----:B------:R-:W-:-:S03]  /*a160*/  LEA.HI.X.SX32 R39, R35, R34, 0x1, P3 ;  /* 0x0000002223277211 */ /* 0x000fc600018f0eff */
[----:B------:R-:W5:Y:S01]  /*a170*/  LDL.LU R14, [R1+0xe0] ;  /* 0x0000e000010e7983 */ /* 0x000f620000300800 */
[C---:B---3--:R-:W-:Y:S01]  /*a180*/  ISETP.LT.AND P3, PT, R6.reuse, c[0x0][0x17c], !P0 ;  /* 0x00005f0006007a0c */ /* 0x048fe20004761270 */
[----:B------:R-:W-:Y:S02]  /*a190*/  IMAD R35, R6, c[0x0][0x198], RZ ;  /* 0x0000660006237a24 */ /* 0x000fe400078e02ff */
[----:B------:R-:W3:Y:S01]  /*a1a0*/  LDL.LU R6, [R1+0xdc] ;  /* 0x0000dc0001067983 */ /* 0x000ee20000300800 */
[----:B------:R-:W-:Y:S02]  /*a1b0*/  ISETP.LT.AND P2, PT, R44, c[0x0][0x17c], !P0 ;  /* 0x00005f002c007a0c */ /* 0x000fe40004741270 */
[----:B------:R-:W-:Y:S02]  /*a1c0*/  PRMT R24, R24, 0x7632, R24 ;  /* 0x0000763218187816 */ /* 0x000fe40000000018 */
[----:B------:R-:W-:Y:S01]  /*a1d0*/  PRMT R26, R26, 0x7632, R26 ;  /* 0x000076321a1a7816 */ /* 0x000fe2000000001a */
[----:B------:R-:W-:Y:S01]  /*a1e0*/  IMAD R45, R252, c[0x0][0x198], RZ ;  /* 0x00006600fc2d7a24 */ /* 0x000fe200078e02ff */
[----:B------:R-:W-:Y:S01]  /*a1f0*/  PRMT R20, R28, 0x7632, R20 ;  /* 0x000076321c147816 */ /* 0x000fe20000000014 */
[----:B------:R-:W-:Y:S01]  /*a200*/  IMAD.MOV.U32 R12, RZ, RZ, c[0x0][0x198] ;  /* 0x00006600ff0c7624 */ /* 0x000fe200078e00ff */
[----:B-1----:R-:W-:Y:S01]  /*a210*/  PRMT R18, R30, 0x7632, R18 ;  /* 0x000076321e127816 */ /* 0x002fe20000000012 */
[----:B------:R-:W3:Y:S04]  /*a220*/  LDL.LU R2, [R1+0xd8] ;  /* 0x0000d80001027983 */ /* 0x000ee80000300800 */
[----:B------:R-:W-:Y:S01]  /*a230*/  @P2 STG.E.U16 [R42.64], R24 ;  /* 0x000000182a002986 */ /* 0x000fe2000c101506 */
[----:B------:R-:W-:-:S04]  /*a240*/  LEA R40, P2, R41, R0, 0x1 ;  /* 0x0000000029287211 */ /* 0x000fc800078408ff */
[----:B------:R-:W-:Y:S02]  /*a250*/  LEA.HI.X.SX32 R41, R41, R34, 0x1, P2 ;  /* 0x0000002229297211 */ /* 0x000fe400010f0eff */
[C---:B------:R-:W-:Y:S01]  /*a260*/  LEA R36, P2, R35.reuse, R0, 0x1 ;  /* 0x0000000023247211 */ /* 0x040fe200078408ff */
[----:B------:R0:W-:Y:S03]  /*a270*/  @P1 STG.E.U16 [R38.64], R26 ;  /* 0x0000001a26001986 */ /* 0x0001e6000c101506 */
[----:B------:R-:W-:Y:S02]  /*a280*/  LEA.HI.X.SX32 R37, R35, R34, 0x1, P2 ;  /* 0x0000002223257211 */ /* 0x000fe400010f0eff */
[C---:B------:R-:W-:Y:S01]  /*a290*/  ISETP.LT.AND P2, PT, R251.reuse, c[0x0][0x17c], !P0 ;  /* 0x00005f00fb007a0c */ /* 0x040fe20004741270 */
[----:B------:R-:W-:Y:S01]  /*a2a0*/  IMAD R251, R251, c[0x0][0x198], RZ ;  /* 0x00006600fbfb7a24 */ /* 0x000fe200078e02ff */
[----:B------:R-:W-:Y:S01]  /*a2b0*/  ISETP.LT.AND P1, PT, R252, c[0x0][0x17c], !P0 ;  /* 0x00005f00fc007a0c */ /* 0x000fe20004721270 */
[----:B------:R1:W-:Y:S02]  /*a2c0*/  @P6 STG.E.U16 [R40.64], R20 ;  /* 0x0000001428006986 */ /* 0x0003e4000c101506 */
[----:B------:R-:W-:-:S02]  /*a2d0*/  IMAD R35, R12, 0x2, R251 ;  /* 0x000000020c237824 */ /* 0x000fc400078e02fb */
[----:B------:R1:W-:Y:S01]  /*a2e0*/  @P3 STG.E.U16 [R36.64], R18 ;  /* 0x0000001224003986 */ /* 0x0003e2000c101506 */
[-C--:B0-----:R-:W-:Y:S02]  /*a2f0*/  LEA R38, P6, R45, R0.reuse, 0x1 ;  /* 0x000000002d267211 */ /* 0x081fe400078c08ff */
[----:B------:R-:W-:Y:S02]  /*a300*/  PRMT R32, R32, 0x7632, R32 ;  /* 0x0000763220207816 */ /* 0x000fe40000000020 */
[----:B-1----:R-:W-:Y:S02]  /*a310*/  LEA R40, P3, R251, R0, 0x1 ;  /* 0x00000000fb287211 */ /* 0x002fe400078608ff */
[-C--:B------:R-:W-:Y:S02]  /*a320*/  LEA.HI.X.SX32 R39, R45, R34.reuse, 0x1, P6 ;  /* 0x000000222d277211 */ /* 0x080fe400030f0eff */
[----:B------:R-:W-:Y:S01]  /*a330*/  LEA.HI.X.SX32 R41, R251, R34, 0x1, P3 ;  /* 0x00000022fb297211 */ /* 0x000fe200018f0eff */
[----:B------:R-:W-:Y:S01]  /*a340*/  IMAD R45, R12, 0x2, R35 ;  /* 0x000000020c2d7824 */ /* 0x000fe200078e0223 */
[----:B------:R-:W-:-:S02]  /*a350*/  LEA R42, P6, R35, R0, 0x1 ;  /* 0x00000000232a7211 */ /* 0x000fc400078c08ff */
[----:B------:R-:W-:Y:S01]  /*a360*/  ISETP.LT.AND P4, PT, R51, c[0x0][0x17c], !P0 ;  /* 0x00005f0033007a0c */ /* 0x000fe20004781270 */
[----:B------:R0:W-:Y:S01]  /*a370*/  @P1 STG.E.U16 [R38.64], R32 ;  /* 0x0000002026001986 */ /* 0x0001e2000c101506 */
[----:B------:R-:W-:Y:S02]  /*a380*/  LEA.HI.X.SX32 R43, R35, R34, 0x1, P6 ;  /* 0x00000022232b7211 */ /* 0x000fe400030f0eff */
[C---:B------:R-:W-:Y:S01]  /*a390*/  LEA R36, P6, R45.reuse, R0, 0x1 ;  /* 0x000000002d247211 */ /* 0x040fe200078c08ff */
[----:B------:R1:W-:Y:S03]  /*a3a0*/  @P2 STG.E.U16 [R40.64], R3 ;  /* 0x0000000328002986 */ /* 0x0003e6000c101506 */
[----:B------:R-:W-:Y:S01]  /*a3b0*/  LEA.HI.X.SX32 R37, R45, R34, 0x1, P6 ;  /* 0x000000222d257211 */ /* 0x000fe200030f0eff */
[----:B------:R0:W-:Y:S04]  /*a3c0*/  @P5 STG.E.U16 [R42.64], R9 ;  /* 0x000000092a005986 */ /* 0x0001e8000c101506 */
[----:B------:R0:W-:Y:S01]  /*a3d0*/  @P4 STG.E.U16 [R36.64], R7 ;  /* 0x0000000724004986 */ /* 0x0001e2000c101506 */
[----:B--2---:R-:W-:-:S03]  /*a3e0*/  ISETP.LT.AND P3, PT, R8, c[0x0][0x17c], !P0 ;  /* 0x00005f0008007a0c */ /* 0x004fc60004761270 */
[----:B------:R-:W2:Y:S01]  /*a3f0*/  LDL.LU R8, [R1+0xd4] ;  /* 0x0000d40001087983 */ /* 0x000ea20000300800 */
[----:B----4-:R-:W-:-:S03]  /*a400*/  ISETP.LT.AND P1, PT, R4, c[0x0][0x17c], !P0 ;  /* 0x00005f0004007a0c */ /* 0x010fc60004721270 */
[----:B------:R-:W4:Y:S01]  /*a410*/  LDL.LU R4, [R1+0xd0] ;  /* 0x0000d00001047983 */ /* 0x000f220000300800 */
[----:B-----5:R-:W-:-:S03]  /*a420*/  ISETP.LT.AND P2, PT, R16, c[0x0][0x17c], !P0 ;  /* 0x00005f0010007a0c */ /* 0x020fc60004741270 */
[----:B------:R-:W5:Y:S01]  /*a430*/  LDL.LU R16, [R1+0xcc] ;  /* 0x0000cc0001107983 */ /* 0x000f620000300800 */
[----:B------:R-:W-:-:S03]  /*a440*/  ISETP.LT.AND P5, PT, R14, c[0x0][0x17c], !P0 ;  /* 0x00005f000e007a0c */ /* 0x000fc600047a1270 */
[----:B------:R-:W5:Y:S01]  /*a450*/  LDL.LU R14, [R1+0xc8] ;  /* 0x0000c800010e7983 */ /* 0x000f620000300800 */
[----:B---3--:R-:W-:-:S03]  /*a460*/  ISETP.LT.AND P4, PT, R6, c[0x0][0x17c], !P0 ;  /* 0x00005f0006007a0c */ /* 0x008fc60004781270 */
[----:B------:R-:W3:Y:S01]  /*a470*/  LDL.LU R6, [R1+0xc4] ;  /* 0x0000c40001067983 */ /* 0x000ee20000300800 */
[----:B------:R-:W-:-:S04]  /*a480*/  IMAD R35, R12, 0x2, R45 ;  /* 0x000000020c237824 */ /* 0x000fc800078e022d */
[----:B------:R-:W-:Y:S01]  /*a490*/  IMAD R45, R12, 0x2, R35 ;  /* 0x000000020c2d7824 */ /* 0x000fe200078e0223 */
[----:B0-----:R-:W-:-:S04]  /*a4a0*/  LEA R38, P6, R35, R0, 0x1 ;  /* 0x0000000023267211 */ /* 0x001fc800078c08ff */
[----:B------:R-:W-:Y:S01]  /*a4b0*/  LEA.HI.X.SX32 R39, R35, R34, 0x1, P6 ;  /* 0x0000002223277211 */ /* 0x000fe200030f0eff */
[----:B------:R-:W-:Y:S01]  /*a4c0*/  IMAD R35, R12, 0x2, R45 ;  /* 0x000000020c237824 */ /* 0x000fe200078e022d */
[----:B-1----:R-:W-:-:S04]  /*a4d0*/  LEA R40, P6, R45, R0, 0x1 ;  /* 0x000000002d287211 */ /* 0x002fc800078c08ff */
[----:B------:R-:W-:Y:S01]  /*a4e0*/  LEA.HI.X.SX32 R41, R45, R34, 0x1, P6 ;  /* 0x000000222d297211 */ /* 0x000fe200030f0eff */
[----:B------:R-:W-:Y:S01]  /*a4f0*/  IMAD R45, R12, 0x2, R35 ;  /* 0x000000020c2d7824 */ /* 0x000fe200078e0223 */
[C---:B------:R-:W-:Y:S01]  /*a500*/  LEA R42, P6, R35.reuse, R0, 0x1 ;  /* 0x00000000232a7211 */ /* 0x040fe200078c08ff */
[----:B------:R0:W-:Y:S01]  /*a510*/  @P3 STG.E.U16 [R38.64], R5 ;  /* 0x0000000526003986 */ /* 0x0001e2000c101506 */
[----:B------:R-:W-:Y:S02]  /*a520*/  ISETP.LT.AND P3, PT, R2, c[0x0][0x17c], !P0 ;  /* 0x00005f0002007a0c */ /* 0x000fe40004761270 */
[----:B------:R-:W-:Y:S01]  /*a530*/  LEA.HI.X.SX32 R43, R35, R34, 0x1, P6 ;  /* 0x00000022232b7211 */ /* 0x000fe200030f0eff */
[----:B------:R-:W3:Y:S01]  /*a540*/  LDL.LU R2, [R1+0xc0] ;  /* 0x0000c00001027983 */ /* 0x000ee20000300800 */
[C---:B------:R-:W-:Y:S01]  /*a550*/  LEA R36, P6, R45.reuse, R0, 0x1 ;  /* 0x000000002d247211 */ /* 0x040fe200078c08ff */
[C---:B------:R-:W-:Y:S02]  /*a560*/  IMAD R35, R12.reuse, 0x2, R45 ;  /* 0x000000020c237824 */ /* 0x040fe400078e022d */
[----:B------:R1:W-:Y:S01]  /*a570*/  @P1 STG.E.U16 [R40.64], R11 ;  /* 0x0000000b28001986 */ /* 0x0003e2000c101506 */
[----:B------:R-:W-:Y:S01]  /*a580*/  LEA.HI.X.SX32 R37, R45, R34, 0x1, P6 ;  /* 0x000000222d257211 */ /* 0x000fe200030f0eff */
[----:B------:R-:W-:Y:S01]  /*a590*/  IMAD R45, R12, 0x2, R35 ;  /* 0x000000020c2d7824 */ /* 0x000fe200078e0223 */
[C---:B0-----:R-:W-:Y:S01]  /*a5a0*/  LEA R38, P6, R35.reuse, R0, 0x1 ;  /* 0x0000000023267211 */ /* 0x041fe200078c08ff */
[----:B------:R0:W-:Y:S03]  /*a5b0*/  @P2 STG.E.U16 [R42.64], R13 ;  /* 0x0000000d2a002986 */ /* 0x0001e6000c101506 */
[----:B------:R-:W-:-:S02]  /*a5c0*/  LEA.HI.X.SX32 R39, R35, R34, 0x1, P6 ;  /* 0x0000002223277211 */ /* 0x000fc400030f0eff */
[C---:B-1----:R-:W-:Y:S01]  /*a5d0*/  LEA R40, P6, R45.reuse, R0, 0x1 ;  /* 0x000000002d287211 */ /* 0x042fe200078c08ff */
        /* <DEDUP_REMOVED lines=22> */
[----:B------:R-:W-:Y:S01]  /*a740*/  LEA R38, P6, R35, R0, 0x1 ;  /* 0x0000000023267211 */ /* 0x000fe200078c08ff */
[----:B------:R0:W-:Y:S01]  /*a750*/  @P1 STG.E.U16 [R42.64], R21 ;  /* 0x000000152a001986 */ /* 0x0001e2000c101506 */
[----:B------:R-:W-:-:S03]  /*a760*/  ISETP.LT.AND P1, PT, R2, c[0x0][0x17c], !P0 ;  /* 0x00005f0002007a0c */ /* 0x000fc60004721270 */
[----:B------:R-:W3:Y:S01]  /*a770*/  LDL.LU R2, [R1+0xa8] ;  /* 0x0000a80001027983 */ /* 0x000ee20000300800 */
[----:B------:R-:W-:Y:S01]  /*a780*/  LEA.HI.X.SX32 R39, R35, R34, 0x1, P6 ;  /* 0x0000002223277211 */ /* 0x000fe200030f0eff */
[C---:B------:R-:W-:Y:S01]  /*a790*/  IMAD R35, R12.reuse, 0x2, R45 ;  /* 0x000000020c237824 */ /* 0x040fe200078e022d */
[C---:B------:R-:W-:Y:S01]  /*a7a0*/  LEA R40, P6, R45.reuse, R0, 0x1 ;  /* 0x000000002d287211 */ /* 0x040fe200078c08ff */
[----:B------:R1:W-:Y:S03]  /*a7b0*/  @P2 STG.E.U16 [R36.64], R23 ;  /* 0x0000001724002986 */ /* 0x0003e6000c101506 */
        /* <DEDUP_REMOVED lines=8> */
[----:B------:R-:W-:Y:S04]  /*a840*/  @P3 STG.E.U16 [R42.64], R29 ;  /* 0x0000001d2a003986 */ /* 0x000fe8000c101506 */
[----:B------:R-:W-:Y:S01]  /*a850*/  @P1 STG.E.U16 [R36.64], R31 ;  /* 0x0000001f24001986 */ /* 0x000fe2000c101506 */
[----:B--2---:R-:W-:-:S03]  /*a860*/  ISETP.LT.AND P2, PT, R8, c[0x0][0x17c], !P0 ;  /* 0x00005f0008007a0c */ /* 0x004fc60004741270 */
[----:B------:R-:W2:Y:S01]  /*a870*/  LDL.LU R8, [R1+0xa4] ;  /* 0x0000a40001087983 */ /* 0x000ea20000300800 */
[----:B----4-:R-:W-:-:S03]  /*a880*/  ISETP.LT.AND P5, PT, R4, c[0x0][0x17c], !P0 ;  /* 0x00005f0004007a0c */ /* 0x010fc600047a1270 */
[----:B------:R-:W4:Y:S04]  /*a890*/  LDL.LU R4, [R1+0xa0] ;  /* 0x0000a00001047983 */ /* 0x000f280000300800 */
[----:B------:R-:W4:Y:S01]  /*a8a0*/  LDL.LU R22, [R1+0x9c] ;  /* 0x00009c0001167983 */ /* 0x000f220000300800 */
[----:B-----5:R-:W-:Y:S02]  /*a8b0*/  ISETP.LT.AND P4, PT, R16, c[0x0][0x17c], !P0 ;  /* 0x00005f0010007a0c */ /* 0x020fe40004781270 */
[----:B------:R-:W-:Y:S02]  /*a8c0*/  ISETP.LT.AND P3, PT, R14, c[0x0][0x17c], !P0 ;  /* 0x00005f000e007a0c */ /* 0x000fe40004761270 */
[----:B---3--:R-:W-:Y:S02]  /*a8d0*/  ISETP.LT.AND P1, PT, R6, c[0x0][0x17c], !P0 ;  /* 0x00005f0006007a0c */ /* 0x008fe40004721270 */
[----:B------:R-:W3:Y:S04]  /*a8e0*/  LDL.LU R6, [R1+0x98] ;  /* 0x0000980001067983 */ /* 0x000ee80000300800 */
[----:B------:R-:W5:Y:S04]  /*a8f0*/  LDL.LU R18, [R1+0x94] ;  /* 0x0000940001127983 */ /* 0x000f680000300800 */
[----:B------:R-:W5:Y:S04]  /*a900*/  LDL.LU R16, [R1+0x90] ;  /* 0x0000900001107983 */ /* 0x000f680000300800 */
[----:B------:R-:W5:Y:S01]  /*a910*/  LDL.LU R14, [R1+0x8c] ;  /* 0x00008c00010e7983 */ /* 0x000f620000300800 */
[----:B------:R-:W-:-:S04]  /*a920*/  IMAD R35, R12, 0x2, R45 ;  /* 0x000000020c237824 */ /* 0x000fc800078e022d */
[----:B------:R-:W-:Y:S01]  /*a930*/  IMAD R45, R12, 0x2, R35 ;  /* 0x000000020c2d7824 */ /* 0x000fe200078e0223 */
[----:B0-----:R-:W-:-:S04]  /*a940*/  LEA R38, P6, R35, R0, 0x1 ;  /* 0x0000000023267211 */ /* 0x001fc800078c08ff */
[----:B------:R-:W-:Y:S01]  /*a950*/  LEA.HI.X.SX32 R39, R35, R34, 0x1, P6 ;  /* 0x0000002223277211 */ /* 0x000fe200030f0eff */
[----:B------:R-:W-:Y:S01]  /*a960*/  IMAD R35, R12, 0x2, R45 ;  /* 0x000000020c237824 */ /* 0x000fe200078e022d */
[----:B-1----:R-:W-:Y:S02]  /*a970*/  LEA R40, P6, R45, R0, 0x1 ;  /* 0x000000002d287211 */ /* 0x002fe400078c08ff */
[----:B------:R-:W-:Y:S01]  /*a980*/  PRMT R20, R3, 0x7632, R20 ;  /* 0x0000763203147816 */ /* 0x000fe20000000014 */
[----:B------:R-:W-:Y:S01]  /*a990*/  @P2 STG.E.U16 [R38.64], R33 ;  /* 0x0000002126002986 */ /* 0x000fe2000c101506 */
[----:B------:R-:W-:Y:S02]  /*a9a0*/  ISETP.LT.AND P2, PT, R2, c[0x0][0x17c], !P0 ;  /* 0x00005f0002007a0c */ /* 0x000fe40004741270 */
[----:B------:R-:W-:Y:S02]  /*a9b0*/  LEA.HI.X.SX32 R41, R45, R34, 0x1, P6 ;  /* 0x000000222d297211 */ /* 0x000fe400030f0eff */
[----:B------:R-:W-:-:S02]  /*a9c0*/  LEA R2, P6, R35, R0, 0x1 ;  /* 0x0000000023027211 */ /* 0x000fc400078c08ff */
[----:B------:R-:W-:Y:S01]  /*a9d0*/  PRMT R5, R9, 0x7632, R5 ;  /* 0x0000763209057816 */ /* 0x000fe20000000005 */
[C---:B------:R-:W-:Y:S01]  /*a9e0*/  IMAD R9, R12.reuse, 0x2, R35 ;  /* 0x000000020c097824 */ /* 0x040fe200078e0223 */
[----:B------:R-:W-:Y:S01]  /*a9f0*/  LEA.HI.X.SX32 R3, R35, R34, 0x1, P6 ;  /* 0x0000002223037211 */ /* 0x000fe200030f0eff */
[----:B------:R0:W-:Y:S02]  /*aa00*/  @P5 STG.E.U16 [R40.64], R20 ;  /* 0x0000001428005986 */ /* 0x0001e4000c101506 */
[----:B------:R-:W-:Y:S02]  /*aa10*/  IMAD R35, R12, 0x2, R9 ;  /* 0x000000020c237824 */ /* 0x000fe400078e0209 */
[----:B------:R1:W-:Y:S01]  /*aa20*/  @P4 STG.E.U16 [R2.64], R5 ;  /* 0x0000000502004986 */ /* 0x0003e2000c101506 */
[----:B------:R-:W-:Y:S02]  /*aa30*/  PRMT R10, R5, 0x7632, R10 ;  /* 0x00007632050a7816 */ /* 0x000fe4000000000a */
[----:B------:R-:W-:-:S02]  /*aa40*/  PRMT R13, R13, 0x7632, R13 ;  /* 0x000076320d0d7816 */ /* 0x000fc4000000000d */
[----:B------:R-:W-:Y:S01]  /*aa50*/  PRMT R17, R17, 0x7632, R17 ;  /* 0x0000763211117816 */ /* 0x000fe20000000011 */
[----:B0-----:R-:W5:Y:S01]  /*aa60*/  LDL.LU R20, [R1+0x88] ;  /* 0x0000880001147983 */ /* 0x001f620000300800 */
[----:B-1----:R-:W-:Y:S01]  /*aa70*/  PRMT R3, R7, 0x7632, R3 ;  /* 0x0000763207037816 */ /* 0x002fe20000000003 */
[----:B------:R-:W-:Y:S01]  /*aa80*/  IMAD R7, R12, 0x2, R35 ;  /* 0x000000020c077824 */ /* 0x000fe200078e0223 */
[----:B--2---:R-:W-:Y:S02]  /*aa90*/  ISETP.LT.AND P5, PT, R8, c[0x0][0x17c], !P0 ;  /* 0x00005f0008007a0c */ /* 0x004fe400047a1270 */
[----:B------:R-:W-:-:S04]  /*aaa0*/  LEA R8, P6, R9, R0, 0x1 ;  /* 0x0000000009087211 */ /* 0x000fc800078c08ff */
[----:B------:R-:W-:Y:S02]  /*aab0*/  LEA.HI.X.SX32 R9, R9, R34, 0x1, P6 ;  /* 0x0000002209097211 */ /* 0x000fe400030f0eff */
[----:B----4-:R-:W-:Y:S02]  /*aac0*/  ISETP.LT.AND P4, PT, R4, c[0x0][0x17c], !P0 ;  /* 0x00005f0004007a0c */ /* 0x010fe40004781270 */
[----:B------:R-:W-:-:S04]  /*aad0*/  LEA R4, P6, R35, R0, 0x1 ;  /* 0x0000000023047211 */ /* 0x000fc800078c08ff */
[----:B------:R-:W-:Y:S01]  /*aae0*/  LEA.HI.X.SX32 R5, R35, R34, 0x1, P6 ;  /* 0x0000002223057211 */ /* 0x000fe200030f0eff */
[C---:B------:R-:W-:Y:S01]  /*aaf0*/  IMAD R35, R12.reuse, 0x2, R7 ;  /* 0x000000020c237824 */ /* 0x040fe200078e0207 */
[C---:B------:R-:W-:Y:S01]  /*ab00*/  LEA R2, P6, R7.reuse, R0, 0x1 ;  /* 0x0000000007027211 */ /* 0x040fe200078c08ff */
[----:B------:R0:W-:Y:S04]  /*ab10*/  @P3 STG.E.U16 [R8.64], R3 ;  /* 0x0000000308003986 */ /* 0x0001e8000c101506 */
[----:B------:R-:W-:Y:S01]  /*ab20*/  @P1 STG.E.U16 [R4.64], R10 ;  /* 0x0000000a04001986 */ /* 0x000fe2000c101506 */
[----:B0-----:R-:W-:Y:S02]  /*ab30*/  LEA.HI.X.SX32 R3, R7, R34, 0x1, P6 ;  /* 0x0000002207037211 */ /* 0x001fe400030f0eff */
[----:B------:R-:W-:Y:S01]  /*ab40*/  PRMT R9, R11, 0x7632, R9 ;  /* 0x000076320b097816 */ /* 0x000fe20000000009 */
[----:B------:R-:W-:Y:S01]  /*ab50*/  IMAD R11, R12, 0x2, R35 ;  /* 0x000000020c0b7824 */ /* 0x000fe200078e0223 */
[----:B---3--:R-:W-:-:S02]  /*ab60*/  ISETP.LT.AND P1, PT, R6, c[0x0][0x17c], !P0 ;  /* 0x00005f0006007a0c */ /* 0x008fc40004721270 */
[----:B------:R-:W-:-:S04]  /*ab70*/  LEA R6, P6, R35, R0, 0x1 ;  /* 0x0000000023067211 */ /* 0x000fc800078c08ff */
[----:B------:R-:W-:Y:S02]  /*ab80*/  LEA.HI.X.SX32 R7, R35, R34, 0x1, P6 ;  /* 0x0000002223077211 */ /* 0x000fe400030f0eff */
[----:B------:R-:W-:Y:S01]  /*ab90*/  LEA R8, P6, R11, R0, 0x1 ;  /* 0x000000000b087211 */ /* 0x000fe200078c08ff */
[----:B------:R0:W-:Y:S01]  /*aba0*/  @P2 STG.E.U16 [R2.64], R9 ;  /* 0x0000000902002986 */ /* 0x0001e2000c101506 */
[----:B-----5:R-:W-:-:S03]  /*abb0*/  ISETP.LT.AND P2, PT, R18, c[0x0][0x17c], !P0 ;  /* 0x00005f0012007a0c */ /* 0x020fc60004741270 */
[----:B------:R1:W-:Y:S01]  /*abc0*/  @P5 STG.E.U16 [R6.64], R13 ;  /* 0x0000000d06005986 */ /* 0x0003e2000c101506 */
[----:B------:R-:W-:-:S03]  /*abd0*/  ISETP.LT.AND P5, PT, R16, c[0x0][0x17c], !P0 ;  /* 0x00005f0010007a0c */ /* 0x000fc600047a1270 */
[----:B------:R-:W2:Y:S01]  /*abe0*/  LDL.LU R18, [R1+0x84] ;  /* 0x0000840001127983 */ /* 0x000ea20000300800 */
[----:B0-----:R-:W-:-:S03]  /*abf0*/  LEA.HI.X.SX32 R9, R11, R34, 0x1, P6 ;  /* 0x000000220b097211 */ /* 0x001fc600030f0eff */
[----:B------:R-:W3:Y:S04]  /*ac00*/  LDL.LU R16, [R1+0x80] ;  /* 0x0000800001107983 */ /* 0x000ee80000300800 */
[----:B------:R0:W-:Y:S01]  /*ac10*/  @P4 STG.E.U16 [R8.64], R17 ;  /* 0x0000001108004986 */ /* 0x0001e2000c101506 */
[----:B------:R-:W-:-:S03]  /*ac20*/  ISETP.LT.AND P4, PT, R14, c[0x0][0x17c], !P0 ;  /* 0x00005f000e007a0c */ /* 0x000fc60004781270 */
[----:B------:R-:W4:Y:S01]  /*ac30*/  LDL.LU R14, [R1+0x7c] ;  /* 0x00007c00010e7983 */ /* 0x000f220000300800 */
[----:B------:R-:W-:-:S04]  /*ac40*/  IMAD R5, R12, 0x2, R11 ;  /* 0x000000020c057824 */ /* 0x000fc800078e020b */
[----:B------:R-:W-:Y:S01]  /*ac50*/  IMAD R11, R12, 0x2, R5 ;  /* 0x000000020c0b7824 */ /* 0x000fe200078e0205 */
[----:B------:R-:W-:-:S04]  /*ac60*/  LEA R4, P6, R5, R0, 0x1 ;  /* 0x0000000005047211 */ /* 0x000fc800078c08ff */
[----:B------:R-:W-:Y:S01]  /*ac70*/  LEA.HI.X.SX32 R5, R5, R34, 0x1, P6 ;  /* 0x0000002205057211 */ /* 0x000fe200030f0eff */
[----:B-1----:R-:W-:Y:S01]  /*ac80*/  IMAD R7, R12, 0x2, R11 ;  /* 0x000000020c077824 */ /* 0x002fe200078e020b */
[C---:B------:R-:W-:Y:S02]  /*ac90*/  LEA R2, P6, R11.reuse, R0, 0x1 ;  /* 0x000000000b027211 */ /* 0x040fe400078c08ff */
[----:B------:R-:W-:Y:S02]  /*aca0*/  ISETP.LT.AND P3, PT, R22, c[0x0][0x17c], !P0 ;  /* 0x00005f0016007a0c */ /* 0x000fe40004761270 */
[----:B------:R-:W-:Y:S01]  /*acb0*/  LEA.HI.X.SX32 R3, R11, R34, 0x1, P6 ;  /* 0x000000220b037211 */ /* 0x000fe200030f0eff */
[----:B------:R-:W-:Y:S01]  /*acc0*/  IMAD R11, R12, 0x2, R7 ;  /* 0x000000020c0b7824 */ /* 0x000fe200078e0207 */
[----:B------:R-:W-:-:S03]  /*acd0*/  PRMT R15, R15, 0x7632, R15 ;  /* 0x000076320f0f7816 */ /* 0x000fc6000000000f */
[----:B0-----:R-:W-:Y:S01]  /*ace0*/  IMAD R9, R12, 0x2, R11 ;  /* 0x000000020c097824 */ /* 0x001fe200078e020b */
[----:B------:R-:W-:-:S03]  /*acf0*/  LEA R6, P6, R7, R0, 0x1 ;  /* 0x0000000007067211 */ /* 0x000fc600078c08ff */
[C---:B------:R-:W-:Y:S01]  /*ad00*/  IMAD R13, R12.reuse, 0x2, R9 ;  /* 0x000000020c0d7824 */ /* 0x040fe200078e0209 */
[----:B------:R-:W-:Y:S01]  /*ad10*/  PRMT R19, R19, 0x7632, R19 ;  /* 0x0000763213137816 */ /* 0x000fe20000000013 */
[----:B------:R0:W-:Y:S01]  /*ad20*/  @P3 STG.E.U16 [R4.64], R15 ;  /* 0x0000000f04003986 */ /* 0x0001e2000c101506 */
[----:B------:R-:W-:Y:S02]  /*ad30*/  LEA.HI.X.SX32 R7, R7, R34, 0x1, P6 ;  /* 0x0000002207077211 */ /* 0x000fe400030f0eff */
[----:B------:R-:W-:Y:S01]  /*ad40*/  PRMT R21, R21, 0x7632, R21 ;  /* 0x0000763215157816 */ /* 0x000fe20000000015 */
[----:B------:R-:W-:Y:S01]  /*ad50*/  @P1 STG.E.U16 [R2.64], R19 ;  /* 0x0000001302001986 */ /* 0x000fe2000c101506 */
[----:B0-----:R-:W-:Y:S01]  /*ad60*/  IMAD R15, R12, 0x2, R13 ;  /* 0x000000020c0f7824 */ /* 0x001fe200078e020d */
[----:B------:R-:W-:-:S03]  /*ad70*/  LEA R4, P1, R11, R0, 0x1 ;  /* 0x000000000b047211 */ /* 0x000fc600078208ff */
[----:B------:R-:W-:Y:S01]  /*ad80*/  IMAD R17, R12, 0x2, R15 ;  /* 0x000000020c117824 */ /* 0x000fe200078e020f */
[----:B------:R0:W-:Y:S01]  /*ad90*/  @P2 STG.E.U16 [R6.64], R21 ;  /* 0x0000001506002986 */ /* 0x0001e2000c101506 */
[----:B------:R-:W-:Y:S02]  /*ada0*/  LEA R8, P2, R9, R0, 0x1 ;  /* 0x0000000009087211 */ /* 0x000fe400078408ff */
[----:B------:R-:W-:Y:S02]  /*adb0*/  LEA.HI.X.SX32 R5, R11, R34, 0x1, P1 ;  /* 0x000000220b057211 */ /* 0x000fe400008f0eff */
[----:B------:R-:W-:Y:S02]  /*adc0*/  ISETP.LT.AND P3, PT, R20, c[0x0][0x17c], !P0 ;  /* 0x00005f0014007a0c */ /* 0x000fe40004761270 */
[----:B------:R-:W-:Y:S02]  /*add0*/  LEA R10, P6, R13, R0, 0x1 ;  /* 0x000000000d0a7211 */ /* 0x000fe400078c08ff */
[----:B------:R-:W-:-:S02]  /*ade0*/  LEA.HI.X.SX32 R9, R9, R34, 0x1, P2 ;  /* 0x0000002209097211 */ /* 0x000fc400010f0eff */
[----:B0-----:R-:W-:-:S04]  /*adf0*/  LEA R6, P1, R17, R0, 0x1 ;  /* 0x0000000011067211 */ /* 0x001fc800078208ff */
[-C--:B------:R-:W-:Y:S02]  /*ae00*/  LEA.HI.X.SX32 R7, R17, R34.reuse, 0x1, P1 ;  /* 0x0000002211077211 */ /* 0x080fe400008f0eff */
[----:B------:R-:W-:Y:S02]  /*ae10*/  LEA.HI.X.SX32 R11, R13, R34, 0x1, P6 ;  /* 0x000000220d0b7211 */ /* 0x000fe400030f0eff */
[----:B------:R-:W-:Y:S02]  /*ae20*/  LEA R2, P6, R15, R0, 0x1 ;  /* 0x000000000f027211 */ /* 0x000fe400078c08ff */
[----:B------:R-:W-:Y:S02]  /*ae30*/  PRMT R23, R23, 0x7632, R23 ;  /* 0x0000763217177816 */ /* 0x000fe40000000017 */
[----:B------:R-:W-:Y:S01]  /*ae40*/  PRMT R25, R25, 0x7632, R25 ;  /* 0x0000763219197816 */ /* 0x000fe20000000019 */
[----:B------:R-:W-:Y:S01]  /*ae50*/  IMAD R13, R12, 0x2, R17 ;  /* 0x000000020c0d7824 */ /* 0x000fe200078e0211 */
[----:B------:R-:W-:-:S02]  /*ae60*/  PRMT R27, R27, 0x7632, R27 ;  /* 0x000076321b1b7816 */ /* 0x000fc4000000001b */
[----:B------:R-:W-:Y:S02]  /*ae70*/  LEA.HI.X.SX32 R3, R15, R34, 0x1, P6 ;  /* 0x000000220f037211 */ /* 0x000fe400030f0eff */
[----:B------:R-:W-:Y:S01]  /*ae80*/  PRMT R29, R29, 0x7632, R29 ;  /* 0x000076321d1d7816 */ /* 0x000fe2000000001d */
[----:B------:R0:W-:Y:S01]  /*ae90*/  @P5 STG.E.U16 [R4.64], R23 ;  /* 0x0000001704005986 */ /* 0x0001e2000c101506 */
[----:B------:R-:W-:-:S03]  /*aea0*/  PRMT R31, R31, 0x7632, R31 ;  /* 0x000076321f1f7816 */ /* 0x000fc6000000001f */
[----:B------:R0:W-:Y:S01]  /*aeb0*/  @P4 STG.E.U16 [R8.64], R25 ;  /* 0x0000001908004986 */ /* 0x0001e2000c101506 */
[----:B------:R-:W-:-:S03]  /*aec0*/  LEA R12, P6, R13, R0, 0x1 ;  /* 0x000000000d0c7211 */ /* 0x000fc600078c08ff */
[----:B------:R0:W-:Y:S01]  /*aed0*/  @P3 STG.E.U16 [R10.64], R27 ;  /* 0x0000001b0a003986 */ /* 0x0001e2000c101506 */
[----:B------:R-:W-:Y:S02]  /*aee0*/  LEA.HI.X.SX32 R13, R13, R34, 0x1, P6 ;  /* 0x000000220d0d7211 */ /* 0x000fe400030f0eff */
[----:B--2---:R-:W-:Y:S02]  /*aef0*/  ISETP.LT.AND P2, PT, R18, c[0x0][0x17c], !P0 ;  /* 0x00005f0012007a0c */ /* 0x004fe40004741270 */
[----:B---3--:R-:W-:Y:S02]  /*af00*/  ISETP.LT.AND P1, PT, R16, c[0x0][0x17c], !P0 ;  /* 0x00005f0010007a0c */ /* 0x008fe40004721270 */
[----:B----4-:R-:W-:-:S09]  /*af10*/  ISETP.LT.AND P0, PT, R14, c[0x0][0x17c], !P0 ;  /* 0x00005f000e007a0c */ /* 0x010fd20004701270 */
[----:B------:R0:W-:Y:S04]  /*af20*/  @P2 STG.E.U16 [R2.64], R29 ;  /* 0x0000001d02002986 */ /* 0x0001e8000c101506 */
[----:B------:R0:W-:Y:S01]  /*af30*/  @P1 STG.E.U16 [R6.64], R31 ;  /* 0x0000001f06001986 */ /* 0x0001e2000c101506 */
[----:B------:R-:W-:Y:S05]  /*af40*/  @!P0 EXIT ;  /* 0x000000000000894d */ /* 0x000fea0003800000 */
[----:B0-----:R-:W-:-:S05]  /*af50*/  PRMT R6, R33, 0x7632, R6 ;  /* 0x0000763221067816 */ /* 0x001fca0000000006 */
[----:B------:R-:W-:Y:S01]  /*af60*/  STG.E.U16 [R12.64], R6 ;  /* 0x000000060c007986 */ /* 0x000fe2000c101506 */
[----:B------:R-:W-:Y:S05]  /*af70*/  EXIT ;  /* 0x000000000000794d */ /* 0x000fea0003800000 */
.L_x_4:
[----:B------:R-:W-:-:S00]  /*af80*/  BRA `(.L_x_4) ;  /* 0xfffffff000007947 */ /* 0x000fc0000383ffff */
[----:B------:R-:W-:-:S00]  /*af90*/  NOP ;  /* 0x0000000000007918 */ /* 0x000fc00000000000 */
        /* <DEDUP_REMOVED lines=14> */
.L_x_5:


//--------------------- .nv.shared.matmul_kernel  --------------------------
	.section	.nv.shared.matmul_kernel,"aw",@nobits
	.sectionflags	@""
	.align	16
